	.target	sm_100

	.elftype	@"ET_EXEC"


//--------------------- .note.nv.tkinfo           --------------------------
	.section	.note.nv.tkinfo,"",@"SHT_NOTE"
	.sectionflags	@"SHF_NOTE_NV_TKINFO"
	.tkinfo
        /*0018*/ 	.word	0x00000081
        /*0030*/ 	.string	""
        /*0030*/ 	.string	"ptxas"
        /*0030*/ 	.string	"Cuda compilation tools, release 12.9, V12.9.86"
        /*0030*/ 	.string	"Build cuda_12.9.r12.9/compiler.36037853_0"
        /*0030*/ 	.string	"-regUsageLevel 10 -arch sm_100f -m 64 "



//--------------------- .note.nv.cuver            --------------------------
	.section	.note.nv.cuver,"",@"SHT_NOTE"
	.sectionflags	@"SHF_NOTE_NV_CUVER"
        /*0018*/ 	.short	0x0001
        /*001a*/ 	.short	0x0064
        /*001c*/ 	.short	0x0001
        /*001e*/ 	.short	0x0000
        /*0020*/ 	.short	0x0001
        /*0022*/ 	.short	0x0000


//--------------------- .nv.info                  --------------------------
	.section	.nv.info,"",@"SHT_CUDA_INFO"
	.align	4


	//----- nvinfo : EIATTR_REGCOUNT
	.align		4
        /*0000*/ 	.byte	0x04, 0x2f
        /*0002*/ 	.short	(.L_15 - .L_14)
	.align		4
.L_14:
        /*0004*/ 	.word	index@(_ZN9deep_gemm24sm100_fp8_gemm_1d1d_implILN4cute4UMMA5MajorE0ELS3_0ELj0ELj7168ELj2048ELj128ELj224ELj128ELj64ELj128ELj128ELj64ELj4ELj128ELj128ELj1ELb0ELj133ELNS_8GemmTypeE1ELb0EN7cutlass10bfloat16_tENS_16EpilogueIdentityEEEvPijjj14CUtensorMap_stS9_S9_S9_S9_)
        /*0008*/ 	.word	0x00000036


	//----- nvinfo : EIATTR_FRAME_SIZE
	.align		4
.L_15:
        /*000c*/ 	.byte	0x04, 0x11
        /*000e*/ 	.short	(.L_17 - .L_16)
	.align		4
.L_16:
        /*0010*/ 	.word	index@($__internal_3_$__cuda_sm20_div_u16)
        /*0014*/ 	.word	0x00000000


	//----- nvinfo : EIATTR_FRAME_SIZE
	.align		4
.L_17:
        /*0018*/ 	.byte	0x04, 0x11
        /*001a*/ 	.short	(.L_19 - .L_18)
	.align		4
.L_18:
        /*001c*/ 	.word	index@($__internal_2_$__cuda_sm10x_tcgen05_guardrail_trap_unallocated_columns_being_dealloced)
        /*0020*/ 	.word	0x00000000


	//----- nvinfo : EIATTR_FRAME_SIZE
	.align		4
.L_19:
        /*0024*/ 	.byte	0x04, 0x11
        /*0026*/ 	.short	(.L_21 - .L_20)
	.align		4
.L_20:
        /*0028*/ 	.word	index@($__internal_1_$__cuda_sm10x_tcgen05_guardrail_trap_phase_invalid_during_alloc)
        /*002c*/ 	.word	0x00000000


	//----- nvinfo : EIATTR_FRAME_SIZE
	.align		4
.L_21:
        /*0030*/ 	.byte	0x04, 0x11
        /*0032*/ 	.short	(.L_23 - .L_22)
	.align		4
.L_22:
        /*0034*/ 	.word	index@($__internal_0_$__cuda_sm10x_tcgen05_guardrail_trap_col_being_dealloced_not_returned_by_alloc)
        /*0038*/ 	.word	0x00000000


	//----- nvinfo : EIATTR_FRAME_SIZE
	.align		4
.L_23:
        /*003c*/ 	.byte	0x04, 0x11
        /*003e*/ 	.short	(.L_25 - .L_24)
	.align		4
.L_24:
        /*0040*/ 	.word	index@(_ZN9deep_gemm24sm100_fp8_gemm_1d1d_implILN4cute4UMMA5MajorE0ELS3_0ELj0ELj7168ELj2048ELj128ELj224ELj128ELj64ELj128ELj128ELj64ELj4ELj128ELj128ELj1ELb0ELj133ELNS_8GemmTypeE1ELb0EN7cutlass10bfloat16_tENS_16EpilogueIdentityEEEvPijjj14CUtensorMap_stS9_S9_S9_S9_)
        /*0044*/ 	.word	0x00000000


	//----- nvinfo : EIATTR_MIN_STACK_SIZE
	.align		4
.L_25:
        /*0048*/ 	.byte	0x04, 0x12
        /*004a*/ 	.short	(.L_27 - .L_26)
	.align		4
.L_26:
        /*004c*/ 	.word	index@(_ZN9deep_gemm24sm100_fp8_gemm_1d1d_implILN4cute4UMMA5MajorE0ELS3_0ELj0ELj7168ELj2048ELj128ELj224ELj128ELj64ELj128ELj128ELj64ELj4ELj128ELj128ELj1ELb0ELj133ELNS_8GemmTypeE1ELb0EN7cutlass10bfloat16_tENS_16EpilogueIdentityEEEvPijjj14CUtensorMap_stS9_S9_S9_S9_)
        /*0050*/ 	.word	0x00000000
.L_27:


//--------------------- .nv.info._ZN9deep_gemm24sm100_fp8_gemm_1d1d_implILN4cute4UMMA5MajorE0ELS3_0ELj0ELj7168ELj2048ELj128ELj224ELj128ELj64ELj128ELj128ELj64ELj4ELj128ELj128ELj1ELb0ELj133ELNS_8GemmTypeE1ELb0EN7cutlass10bfloat16_tENS_16EpilogueIdentityEEEvPijjj14CUtensorMap_stS9_S9_S9_S9_ --------------------------
	.section	.nv.info._ZN9deep_gemm24sm100_fp8_gemm_1d1d_implILN4cute4UMMA5MajorE0ELS3_0ELj0ELj7168ELj2048ELj128ELj224ELj128ELj64ELj128ELj128ELj64ELj4ELj128ELj128ELj1ELb0ELj133ELNS_8GemmTypeE1ELb0EN7cutlass10bfloat16_tENS_16EpilogueIdentityEEEvPijjj14CUtensorMap_stS9_S9_S9_S9_,"",@"SHT_CUDA_INFO"
	.sectionflags	@""
	.align	4


	//----- nvinfo : EIATTR_CUDA_API_VERSION
	.align		4
        /*0000*/ 	.byte	0x04, 0x37
        /*0002*/ 	.short	(.L_29 - .L_28)
.L_28:
        /*0004*/ 	.word	0x00000081


	//----- nvinfo : EIATTR_KPARAM_INFO
	.align		4
.L_29:
        /*0008*/ 	.byte	0x04, 0x17
        /*000a*/ 	.short	(.L_31 - .L_30)
.L_30:
        /*000c*/ 	.word	0x00000000
        /*0010*/ 	.short	0x0008
        /*0012*/ 	.short	0x0240
        /*0014*/ 	.byte	0x00, 0xf0, 0x01, 0x02


	//----- nvinfo : EIATTR_KPARAM_INFO
	.align		4
.L_31:
        /*0018*/ 	.byte	0x04, 0x17
        /*001a*/ 	.short	(.L_33 - .L_32)
.L_32:
        /*001c*/ 	.word	0x00000000
        /*0020*/ 	.short	0x0007
        /*0022*/ 	.short	0x01c0
        /*0024*/ 	.byte	0x00, 0xf0, 0x01, 0x02


	//----- nvinfo : EIATTR_KPARAM_INFO
	.align		4
.L_33:
        /*0028*/ 	.byte	0x04, 0x17
        /*002a*/ 	.short	(.L_35 - .L_34)
.L_34:
        /*002c*/ 	.word	0x00000000
        /*0030*/ 	.short	0x0006
        /*0032*/ 	.short	0x0140
        /*0034*/ 	.byte	0x00, 0xf0, 0x01, 0x02


	//----- nvinfo : EIATTR_KPARAM_INFO
	.align		4
.L_35:
        /*0038*/ 	.byte	0x04, 0x17
        /*003a*/ 	.short	(.L_37 - .L_36)
.L_36:
        /*003c*/ 	.word	0x00000000
        /*0040*/ 	.short	0x0005
        /*0042*/ 	.short	0x00c0
        /*0044*/ 	.byte	0x00, 0xf0, 0x01, 0x02


	//----- nvinfo : EIATTR_KPARAM_INFO
	.align		4
.L_37:
        /*0048*/ 	.byte	0x04, 0x17
        /*004a*/ 	.short	(.L_39 - .L_38)
.L_38:
        /*004c*/ 	.word	0x00000000
        /*0050*/ 	.short	0x0004
        /*0052*/ 	.short	0x0040
        /*0054*/ 	.byte	0x00, 0xf0, 0x01, 0x02


	//----- nvinfo : EIATTR_KPARAM_INFO
	.align		4
.L_39:
        /*0058*/ 	.byte	0x04, 0x17
        /*005a*/ 	.short	(.L_41 - .L_40)
.L_40:
        /*005c*/ 	.word	0x00000000
        /*0060*/ 	.short	0x0003
        /*0062*/ 	.short	0x0010
        /*0064*/ 	.byte	0x00, 0xf0, 0x11, 0x00


	//----- nvinfo : EIATTR_KPARAM_INFO
	.align		4
.L_41:
        /*0068*/ 	.byte	0x04, 0x17
        /*006a*/ 	.short	(.L_43 - .L_42)
.L_42:
        /*006c*/ 	.word	0x00000000
        /*0070*/ 	.short	0x0002
        /*0072*/ 	.short	0x000c
        /*0074*/ 	.byte	0x00, 0xf0, 0x11, 0x00


	//----- nvinfo : EIATTR_KPARAM_INFO
	.align		4
.L_43:
        /*0078*/ 	.byte	0x04, 0x17
        /*007a*/ 	.short	(.L_45 - .L_44)
.L_44:
        /*007c*/ 	.word	0x00000000
        /*0080*/ 	.short	0x0001
        /*0082*/ 	.short	0x0008
        /*0084*/ 	.byte	0x00, 0xf0, 0x11, 0x00


	//----- nvinfo : EIATTR_KPARAM_INFO
	.align		4
.L_45:
        /*0088*/ 	.byte	0x04, 0x17
        /*008a*/ 	.short	(.L_47 - .L_46)
.L_46:
        /*008c*/ 	.word	0x00000000
        /*0090*/ 	.short	0x0000
        /*0092*/ 	.short	0x0000
        /*0094*/ 	.byte	0x00, 0xf5, 0x21, 0x00


	//----- nvinfo : EIATTR_AT_ENTRY_FRAGMENTS
	.align		4
.L_47:
        /*0098*/ 	.byte	0x04, 0x4f
        /*009a*/ 	.short	(.L_49 - .L_48)


	//   ....[0]....
.L_48:
        /*009c*/ 	.word	0x00000004


	//----- nvinfo : EIATTR_RESERVED_SMEM_USED
	.align		4
.L_49:
        /*00a0*/ 	.byte	0x01, 0x41
	.zero		2


	//----- nvinfo : EIATTR_SPARSE_MMA_MASK
	.align		4
        /*00a4*/ 	.byte	0x03, 0x50
        /*00a6*/ 	.short	0x0000


	//----- nvinfo : EIATTR_TCGEN05_1CTA_USED
	.align		4
        /*00a8*/ 	.byte	0x01, 0x51
	.zero		2


	//----- nvinfo : EIATTR_MAXREG_COUNT
	.align		4
        /*00ac*/ 	.byte	0x03, 0x1b
        /*00ae*/ 	.short	0x00ff


	//----- nvinfo : EIATTR_NUM_BARRIERS
	.align		4
        /*00b0*/ 	.byte	0x02, 0x4c
        /*00b2*/ 	.byte	0x09
	.zero		1


	//----- nvinfo : EIATTR_INT_WARP_WIDE_INSTR_OFFSETS
	.align		4
        /*00b4*/ 	.byte	0x04, 0x31
        /*00b6*/ 	.short	(.L_51 - .L_50)


	//   ....[0]....
.L_50:
        /*00b8*/ 	.word	0x00005150


	//   ....[1]....
        /*00bc*/ 	.word	0x00005170


	//----- nvinfo : EIATTR_COOP_GROUP_MASK_REGIDS
	.align		4
.L_51:
        /*00c0*/ 	.byte	0x04, 0x29
        /*00c2*/ 	.short	(.L_53 - .L_52)


	//   ....[0]....
.L_52:
        /*00c4*/ 	.word	0xffffffff


	//   ....[1]....
        /*00c8*/ 	.word	0xffffffff


	//   ....[2]....
        /*00cc*/ 	.word	0xffffffff


	//   ....[3]....
        /*00d0*/ 	.word	0xffffffff


	//   ....[4]....
        /*00d4*/ 	.word	0xffffffff


	//   ....[5]....
        /*00d8*/ 	.word	0xffffffff


	//   ....[6]....
        /*00dc*/ 	.word	0xffffffff


	//   ....[7]....
        /*00e0*/ 	.word	0xffffffff


	//   ....[8]....
        /*00e4*/ 	.word	0xffffffff


	//   ....[9]....
        /*00e8*/ 	.word	0xffffffff


	//   ....[10]....
        /*00ec*/ 	.word	0xffffffff


	//   ....[11]....
        /*00f0*/ 	.word	0xffffffff


	//   ....[12]....
        /*00f4*/ 	.word	0xffffffff


	//   ....[13]....
        /*00f8*/ 	.word	0xffffffff


	//----- nvinfo : EIATTR_COOP_GROUP_INSTR_OFFSETS
	.align		4
.L_53:
        /*00fc*/ 	.byte	0x04, 0x28
        /*00fe*/ 	.short	(.L_55 - .L_54)


	//   ....[0]....
.L_54:
        /*0100*/ 	.word	0x00000030


	//   ....[1]....
        /*0104*/ 	.word	0x00000470


	//   ....[2]....
        /*0108*/ 	.word	0x00000730


	//   ....[3]....
        /*010c*/ 	.word	0x00000b70


	//   ....[4]....
        /*0110*/ 	.word	0x00000c20


	//   ....[5]....
        /*0114*/ 	.word	0x00000cd0


	//   ....[6]....
        /*0118*/ 	.word	0x000012f0


	//   ....[7]....
        /*011c*/ 	.word	0x00001310


	//   ....[8]....
        /*0120*/ 	.word	0x00001330


	//   ....[9]....
        /*0124*/ 	.word	0x00001580


	//   ....[10]....
        /*0128*/ 	.word	0x000015b0


	//   ....[11]....
        /*012c*/ 	.word	0x000015d0


	//   ....[12]....
        /*0130*/ 	.word	0x00005070


	//   ....[13]....
        /*0134*/ 	.word	0x00005230


	//----- nvinfo : EIATTR_VRC_CTA_INIT_COUNT
	.align		4
.L_55:
        /*0138*/ 	.byte	0x02, 0x4a
        /*013a*/ 	.byte	0x80
	.zero		1


	//----- nvinfo : EIATTR_MBARRIER_INSTR_OFFSETS
	.align		4
        /*013c*/ 	.byte	0x04, 0x39
        /*013e*/ 	.short	(.L_57 - .L_56)


	//   ....[0]....
.L_56:
        /*0140*/ 	.word	0x00000330
        /*0144*/ 	.word	0x000000ff
        /*0148*/ 	.word	0x00031800
        /*014c*/ 	.short	0x0100
        /*014e*/ 	.byte	0x05
	.zero		1


	//   ....[1]....
        /*0150*/ 	.word	0x00000340
        /*0154*/ 	.word	0x000000ff
        /*0158*/ 	.word	0x00031820
        /*015c*/ 	.short	0x0100
        /*015e*/ 	.byte	0x05
	.zero		1


	//   ....[2]....
        /*0160*/ 	.word	0x00000350
        /*0164*/ 	.word	0x000000ff
        /*0168*/ 	.word	0x00031840
        /*016c*/ 	.short	0x0100
        /*016e*/ 	.byte	0x05
	.zero		1


	//   ....[3]....
        /*0170*/ 	.word	0x00000360
        /*0174*/ 	.word	0x000000ff
        /*0178*/ 	.word	0x00031808
        /*017c*/ 	.short	0x0100
        /*017e*/ 	.byte	0x05
	.zero		1


	//   ....[4]....
        /*0180*/ 	.word	0x00000370
        /*0184*/ 	.word	0x000000ff
        /*0188*/ 	.word	0x00031828
        /*018c*/ 	.short	0x0100
        /*018e*/ 	.byte	0x05
	.zero		1


	//   ....[5]....
        /*0190*/ 	.word	0x00000380
        /*0194*/ 	.word	0x000000ff
        /*0198*/ 	.word	0x00031848
        /*019c*/ 	.short	0x0100
        /*019e*/ 	.byte	0x05
	.zero		1


	//   ....[6]....
        /*01a0*/ 	.word	0x00000390
        /*01a4*/ 	.word	0x000000ff
        /*01a8*/ 	.word	0x00031810
        /*01ac*/ 	.short	0x0100
        /*01ae*/ 	.byte	0x05
	.zero		1


	//   ....[7]....
        /*01b0*/ 	.word	0x000003a0
        /*01b4*/ 	.word	0x000000ff
        /*01b8*/ 	.word	0x00031830
        /*01bc*/ 	.short	0x0100
        /*01be*/ 	.byte	0x05
	.zero		1


	//   ....[8]....
        /*01c0*/ 	.word	0x000003b0
        /*01c4*/ 	.word	0x000000ff
        /*01c8*/ 	.word	0x00031850
        /*01cc*/ 	.short	0x0100
        /*01ce*/ 	.byte	0x05
	.zero		1


	//   ....[9]....
        /*01d0*/ 	.word	0x000003c0
        /*01d4*/ 	.word	0x000000ff
        /*01d8*/ 	.word	0x00031818
        /*01dc*/ 	.short	0x0100
        /*01de*/ 	.byte	0x05
	.zero		1


	//   ....[10]....
        /*01e0*/ 	.word	0x000003d0
        /*01e4*/ 	.word	0x000000ff
        /*01e8*/ 	.word	0x00031838
        /*01ec*/ 	.short	0x0100
        /*01ee*/ 	.byte	0x05
	.zero		1


	//   ....[11]....
        /*01f0*/ 	.word	0x000003e0
        /*01f4*/ 	.word	0x000000ff
        /*01f8*/ 	.word	0x00031858
        /*01fc*/ 	.short	0x0100
        /*01fe*/ 	.byte	0x05
	.zero		1


	//   ....[12]....
        /*0200*/ 	.word	0x000003f0
        /*0204*/ 	.word	0x000000ff
        /*0208*/ 	.word	0x00031860
        /*020c*/ 	.short	0x0100
        /*020e*/ 	.byte	0x05
	.zero		1


	//   ....[13]....
        /*0210*/ 	.word	0x00000400
        /*0214*/ 	.word	0x000000ff
        /*0218*/ 	.word	0x00031870
        /*021c*/ 	.short	0x0100
        /*021e*/ 	.byte	0x05
	.zero		1


	//   ....[14]....
        /*0220*/ 	.word	0x00000410
        /*0224*/ 	.word	0x000000ff
        /*0228*/ 	.word	0x00031868
        /*022c*/ 	.short	0x0100
        /*022e*/ 	.byte	0x05
	.zero		1


	//   ....[15]....
        /*0230*/ 	.word	0x00000420
        /*0234*/ 	.word	0x000000ff
        /*0238*/ 	.word	0x00031878
        /*023c*/ 	.short	0x0100
        /*023e*/ 	.byte	0x05
	.zero		1


	//   ....[16]....
        /*0240*/ 	.word	0x00000a20
        /*0244*/ 	.word	0x00000002
        /*0248*/ 	.word	0x00031800
        /*024c*/ 	.short	0x010a
        /*024e*/ 	.byte	0xff
	.zero		1


	//   ....[17]....
        /*0250*/ 	.word	0x00000db0
        /*0254*/ 	.word	0x00000002
        /*0258*/ 	.word	0x00000000
        /*025c*/ 	.short	0x0101
        /*025e*/ 	.byte	0xff
	.zero		1


	//   ....[18]....
        /*0260*/ 	.word	0x000010e0
        /*0264*/ 	.word	0x00000000
        /*0268*/ 	.word	0x00031870
        /*026c*/ 	.short	0x010a
        /*026e*/ 	.byte	0x08
	.zero		1


	//   ....[19]....
        /*0270*/ 	.word	0x00001180
        /*0274*/ 	.word	0x000000ff
        /*0278*/ 	.word	0x00031840
        /*027c*/ 	.short	0x010a
        /*027e*/ 	.byte	0x0d
	.zero		1


	//   ....[20]....
        /*0280*/ 	.word	0x00001550
        /*0284*/ 	.word	0x000000ff
        /*0288*/ 	.word	0x00031840
        /*028c*/ 	.short	0x010a
        /*028e*/ 	.byte	0x09
	.zero		1


	//   ....[21]....
        /*0290*/ 	.word	0x00001ac0
        /*0294*/ 	.word	0x00000008
        /*0298*/ 	.word	0x00031820
        /*029c*/ 	.short	0x010a
        /*029e*/ 	.byte	0xff
	.zero		1


	//   ....[22]....
        /*02a0*/ 	.word	0x00001f10
        /*02a4*/ 	.word	0x00000008
        /*02a8*/ 	.word	0x00031828
        /*02ac*/ 	.short	0x010a
        /*02ae*/ 	.byte	0xff
	.zero		1


	//   ....[23]....
        /*02b0*/ 	.word	0x00002080
        /*02b4*/ 	.word	0x00000008
        /*02b8*/ 	.word	0x00031830
        /*02bc*/ 	.short	0x010a
        /*02be*/ 	.byte	0xff
	.zero		1


	//   ....[24]....
        /*02c0*/ 	.word	0x000021e0
        /*02c4*/ 	.word	0x00000008
        /*02c8*/ 	.word	0x00031838
        /*02cc*/ 	.short	0x010a
        /*02ce*/ 	.byte	0xff
	.zero		1


	//   ....[25]....
        /*02d0*/ 	.word	0x00002310
        /*02d4*/ 	.word	0x00000008
        /*02d8*/ 	.word	0x00031820
        /*02dc*/ 	.short	0x010a
        /*02de*/ 	.byte	0xff
	.zero		1


	//   ....[26]....
        /*02e0*/ 	.word	0x00002530
        /*02e4*/ 	.word	0x00000008
        /*02e8*/ 	.word	0x00031828
        /*02ec*/ 	.short	0x010a
        /*02ee*/ 	.byte	0xff
	.zero		1


	//   ....[27]....
        /*02f0*/ 	.word	0x00002660
        /*02f4*/ 	.word	0x00000008
        /*02f8*/ 	.word	0x00031830
        /*02fc*/ 	.short	0x010a
        /*02fe*/ 	.byte	0xff
	.zero		1


	//   ....[28]....
        /*0300*/ 	.word	0x00002790
        /*0304*/ 	.word	0x00000008
        /*0308*/ 	.word	0x00031838
        /*030c*/ 	.short	0x010a
        /*030e*/ 	.byte	0xff
	.zero		1


	//   ....[29]....
        /*0310*/ 	.word	0x000028c0
        /*0314*/ 	.word	0x00000008
        /*0318*/ 	.word	0x00031820
        /*031c*/ 	.short	0x010a
        /*031e*/ 	.byte	0xff
	.zero		1


	//   ....[30]....
        /*0320*/ 	.word	0x00002ae0
        /*0324*/ 	.word	0x00000008
        /*0328*/ 	.word	0x00031828
        /*032c*/ 	.short	0x010a
        /*032e*/ 	.byte	0xff
	.zero		1


	//   ....[31]....
        /*0330*/ 	.word	0x00002c10
        /*0334*/ 	.word	0x00000008
        /*0338*/ 	.word	0x00031830
        /*033c*/ 	.short	0x010a
        /*033e*/ 	.byte	0xff
	.zero		1


	//   ....[32]....
        /*0340*/ 	.word	0x00002d40
        /*0344*/ 	.word	0x00000008
        /*0348*/ 	.word	0x00031838
        /*034c*/ 	.short	0x010a
        /*034e*/ 	.byte	0xff
	.zero		1


	//   ....[33]....
        /*0350*/ 	.word	0x00002e70
        /*0354*/ 	.word	0x00000008
        /*0358*/ 	.word	0x00031820
        /*035c*/ 	.short	0x010a
        /*035e*/ 	.byte	0xff
	.zero		1


	//   ....[34]....
        /*0360*/ 	.word	0x00003090
        /*0364*/ 	.word	0x00000008
        /*0368*/ 	.word	0x00031828
        /*036c*/ 	.short	0x010a
        /*036e*/ 	.byte	0xff
	.zero		1


	//   ....[35]....
        /*0370*/ 	.word	0x000031c0
        /*0374*/ 	.word	0x00000008
        /*0378*/ 	.word	0x00031830
        /*037c*/ 	.short	0x010a
        /*037e*/ 	.byte	0xff
	.zero		1


	//   ....[36]....
        /*0380*/ 	.word	0x000032f0
        /*0384*/ 	.word	0x00000008
        /*0388*/ 	.word	0x00031838
        /*038c*/ 	.short	0x010a
        /*038e*/ 	.byte	0xff
	.zero		1


	//   ....[37]....
        /*0390*/ 	.word	0x00003770
        /*0394*/ 	.word	0x00000014
        /*0398*/ 	.word	0x00031860
        /*039c*/ 	.short	0x010a
        /*039e*/ 	.byte	0xff
	.zero		1


	//   ....[38]....
        /*03a0*/ 	.word	0x00004ef0
        /*03a4*/ 	.word	0x00000014
        /*03a8*/ 	.word	0x00000000
        /*03ac*/ 	.short	0x0101
        /*03ae*/ 	.byte	0xff
	.zero		1


	//   ....[39]....
        /*03b0*/ 	.word	0x00005260
        /*03b4*/ 	.word	0x00000002
        /*03b8*/ 	.word	0x00031800
        /*03bc*/ 	.short	0x010a
        /*03be*/ 	.byte	0xff
	.zero		1


	//   ....[40]....
        /*03c0*/ 	.word	0x000052e0
        /*03c4*/ 	.word	0x00000000
        /*03c8*/ 	.word	0x00031870
        /*03cc*/ 	.short	0x010a
        /*03ce*/ 	.byte	0xff
	.zero		1


	//   ....[41]....
        /*03d0*/ 	.word	0x00005350
        /*03d4*/ 	.word	0x00000002
        /*03d8*/ 	.word	0x00031840
        /*03dc*/ 	.short	0x010a
        /*03de*/ 	.byte	0xff
	.zero		1


	//   ....[42]....
        /*03e0*/ 	.word	0x000053c0
        /*03e4*/ 	.word	0x00000000
        /*03e8*/ 	.word	0x00031840
        /*03ec*/ 	.short	0x010a
        /*03ee*/ 	.byte	0xff
	.zero		1


	//   ....[43]....
        /*03f0*/ 	.word	0x00005430
        /*03f4*/ 	.word	0x00000008
        /*03f8*/ 	.word	0x00031820
        /*03fc*/ 	.short	0x010a
        /*03fe*/ 	.byte	0xff
	.zero		1


	//   ....[44]....
        /*0400*/ 	.word	0x000054a0
        /*0404*/ 	.word	0x00000008
        /*0408*/ 	.word	0x00031828
        /*040c*/ 	.short	0x010a
        /*040e*/ 	.byte	0xff
	.zero		1


	//   ....[45]....
        /*0410*/ 	.word	0x00005510
        /*0414*/ 	.word	0x00000008
        /*0418*/ 	.word	0x00031830
        /*041c*/ 	.short	0x010a
        /*041e*/ 	.byte	0xff
	.zero		1


	//   ....[46]....
        /*0420*/ 	.word	0x00005580
        /*0424*/ 	.word	0x00000008
        /*0428*/ 	.word	0x00031838
        /*042c*/ 	.short	0x010a
        /*042e*/ 	.byte	0xff
	.zero		1


	//   ....[47]....
        /*0430*/ 	.word	0x000055d0
        /*0434*/ 	.word	0x00000008
        /*0438*/ 	.word	0x00031820
        /*043c*/ 	.short	0x010a
        /*043e*/ 	.byte	0xff
	.zero		1


	//   ....[48]....
        /*0440*/ 	.word	0x00005620
        /*0444*/ 	.word	0x00000008
        /*0448*/ 	.word	0x00031828
        /*044c*/ 	.short	0x010a
        /*044e*/ 	.byte	0xff
	.zero		1


	//   ....[49]....
        /*0450*/ 	.word	0x00005670
        /*0454*/ 	.word	0x00000008
        /*0458*/ 	.word	0x00031830
        /*045c*/ 	.short	0x010a
        /*045e*/ 	.byte	0xff
	.zero		1


	//   ....[50]....
        /*0460*/ 	.word	0x000056c0
        /*0464*/ 	.word	0x00000008
        /*0468*/ 	.word	0x00031838
        /*046c*/ 	.short	0x010a
        /*046e*/ 	.byte	0xff
	.zero		1


	//   ....[51]....
        /*0470*/ 	.word	0x00005730
        /*0474*/ 	.word	0x00000008
        /*0478*/ 	.word	0x00031820
        /*047c*/ 	.short	0x010a
        /*047e*/ 	.byte	0xff
	.zero		1


	//   ....[52]....
        /*0480*/ 	.word	0x000057a0
        /*0484*/ 	.word	0x00000008
        /*0488*/ 	.word	0x00031828
        /*048c*/ 	.short	0x010a
        /*048e*/ 	.byte	0xff
	.zero		1


	//   ....[53]....
        /*0490*/ 	.word	0x00005810
        /*0494*/ 	.word	0x00000008
        /*0498*/ 	.word	0x00031830
        /*049c*/ 	.short	0x010a
        /*049e*/ 	.byte	0xff
	.zero		1


	//   ....[54]....
        /*04a0*/ 	.word	0x00005880
        /*04a4*/ 	.word	0x00000008
        /*04a8*/ 	.word	0x00031838
        /*04ac*/ 	.short	0x010a
        /*04ae*/ 	.byte	0xff
	.zero		1


	//   ....[55]....
        /*04b0*/ 	.word	0x000058d0
        /*04b4*/ 	.word	0x00000008
        /*04b8*/ 	.word	0x00031820
        /*04bc*/ 	.short	0x010a
        /*04be*/ 	.byte	0xff
	.zero		1


	//   ....[56]....
        /*04c0*/ 	.word	0x00005920
        /*04c4*/ 	.word	0x00000008
        /*04c8*/ 	.word	0x00031828
        /*04cc*/ 	.short	0x010a
        /*04ce*/ 	.byte	0xff
	.zero		1


	//   ....[57]....
        /*04d0*/ 	.word	0x00005970
        /*04d4*/ 	.word	0x00000008
        /*04d8*/ 	.word	0x00031830
        /*04dc*/ 	.short	0x010a
        /*04de*/ 	.byte	0xff
	.zero		1


	//   ....[58]....
        /*04e0*/ 	.word	0x000059c0
        /*04e4*/ 	.word	0x00000008
        /*04e8*/ 	.word	0x00031838
        /*04ec*/ 	.short	0x010a
        /*04ee*/ 	.byte	0xff
	.zero		1


	//   ....[59]....
        /*04f0*/ 	.word	0x00005a20
        /*04f4*/ 	.word	0x00000014
        /*04f8*/ 	.word	0x00031860
        /*04fc*/ 	.short	0x010a
        /*04fe*/ 	.byte	0xff
	.zero		1


	//----- nvinfo : EIATTR_NUM_MBARRIERS
	.align		4
.L_57:
        /*0500*/ 	.byte	0x03, 0x38
        /*0502*/ 	.short	0x0010


	//----- nvinfo : EIATTR_EXIT_INSTR_OFFSETS
	.align		4
        /*0504*/ 	.byte	0x04, 0x1c
        /*0506*/ 	.short	(.L_59 - .L_58)


	//   ....[0]....
.L_58:
        /*0508*/ 	.word	0x00000830


	//   ....[1]....
        /*050c*/ 	.word	0x00000e10


	//   ....[2]....
        /*0510*/ 	.word	0x00000ef0


	//   ....[3]....
        /*0514*/ 	.word	0x000018d0


	//   ....[4]....
        /*0518*/ 	.word	0x00001940


	//   ....[5]....
        /*051c*/ 	.word	0x00003440


	//   ....[6]....
        /*0520*/ 	.word	0x000034a0


	//   ....[7]....
        /*0524*/ 	.word	0x00005050


	//   ....[8]....
        /*0528*/ 	.word	0x00005240


	//----- nvinfo : EIATTR_MAX_THREADS
	.align		4
.L_59:
        /*052c*/ 	.byte	0x04, 0x05
        /*052e*/ 	.short	(.L_61 - .L_60)
.L_60:
        /*0530*/ 	.word	0x00000100
        /*0534*/ 	.word	0x00000001
        /*0538*/ 	.word	0x00000001


	//----- nvinfo : EIATTR_CRS_STACK_SIZE
	.align		4
.L_61:
        /*053c*/ 	.byte	0x04, 0x1e
        /*053e*/ 	.short	(.L_63 - .L_62)
.L_62:
        /*0540*/ 	.word	0x00000000


	//----- nvinfo : EIATTR_CBANK_PARAM_SIZE
	.align		4
.L_63:
        /*0544*/ 	.byte	0x03, 0x19
        /*0546*/ 	.short	0x02c0


	//----- nvinfo : EIATTR_PARAM_CBANK
	.align		4
        /*0548*/ 	.byte	0x04, 0x0a
        /*054a*/ 	.short	(.L_65 - .L_64)
	.align		4
.L_64:
        /*054c*/ 	.word	index@(.nv.constant0._ZN9deep_gemm24sm100_fp8_gemm_1d1d_implILN4cute4UMMA5MajorE0ELS3_0ELj0ELj7168ELj2048ELj128ELj224ELj128ELj64ELj128ELj128ELj64ELj4ELj128ELj128ELj1ELb0ELj133ELNS_8GemmTypeE1ELb0EN7cutlass10bfloat16_tENS_16EpilogueIdentityEEEvPijjj14CUtensorMap_stS9_S9_S9_S9_)
        /*0550*/ 	.short	0x0380
        /*0552*/ 	.short	0x02c0


	//----- nvinfo : EIATTR_SW_WAR
	.align		4
.L_65:
        /*0554*/ 	.byte	0x04, 0x36
        /*0556*/ 	.short	(.L_67 - .L_66)
.L_66:
        /*0558*/ 	.word	0x00000008
.L_67:


//--------------------- .nv.compat                --------------------------
	.section	.nv.compat,"",@"SHT_CUDA_COMPAT_INFO"
	.align	4
        /*0000*/ 	.byte	0x02, 0x02, 0x02, 0x00, 0x02, 0x05, 0x05, 0x00, 0x02, 0x03, 0x01, 0x00, 0x02, 0x06, 0x01, 0x00


//--------------------- .nv.callgraph             --------------------------
	.section	.nv.callgraph,"",@"SHT_CUDA_CALLGRAPH"
	.align	4
	.sectionentsize	8
	.align		4
        /*0000*/ 	.word	0x00000000
	.align		4
        /*0004*/ 	.word	0xffffffff
	.align		4
        /*0008*/ 	.word	0x00000000
	.align		4
        /*000c*/ 	.word	0xfffffffe
	.align		4
        /*0010*/ 	.word	0x00000000
	.align		4
        /*0014*/ 	.word	0xfffffffd
	.align		4
        /*0018*/ 	.word	0x00000000
	.align		4
        /*001c*/ 	.word	0xfffffffc


//--------------------- .nv.constant4             --------------------------
	.section	.nv.constant4,"a",@progbits
	.align	8
	.align		8
.nv.constant4:
        /*0000*/ 	.dword	_ZN47_INTERNAL_6854a587_9_kernel_cu_3a8ce156_28937904cuda3std3__45__cpo5beginE
	.align		8
        /*0008*/ 	.dword	_ZN47_INTERNAL_6854a587_9_kernel_cu_3a8ce156_28937904cuda3std3__45__cpo3endE
	.align		8
        /*0010*/ 	.dword	_ZN47_INTERNAL_6854a587_9_kernel_cu_3a8ce156_28937904cuda3std3__45__cpo6cbeginE
	.align		8
        /*0018*/ 	.dword	_ZN47_INTERNAL_6854a587_9_kernel_cu_3a8ce156_28937904cuda3std3__45__cpo4cendE
	.align		8
        /*0020*/ 	.dword	_ZN47_INTERNAL_6854a587_9_kernel_cu_3a8ce156_28937904cuda3std3__449_GLOBAL__N__6854a587_9_kernel_cu_3a8ce156_28937906ignoreE
	.align		8
        /*0028*/ 	.dword	_ZN47_INTERNAL_6854a587_9_kernel_cu_3a8ce156_28937904cuda3std3__419piecewise_constructE
	.align		8
        /*0030*/ 	.dword	_ZN47_INTERNAL_6854a587_9_kernel_cu_3a8ce156_28937904cuda3std3__48in_placeE
	.align		8
        /*0038*/ 	.dword	_ZN47_INTERNAL_6854a587_9_kernel_cu_3a8ce156_28937904cuda3std6ranges3__45__cpo4swapE
	.align		8
        /*0040*/ 	.dword	_ZN47_INTERNAL_6854a587_9_kernel_cu_3a8ce156_28937904cuda3std6ranges3__45__cpo9iter_moveE
	.align		8
        /*0048*/ 	.dword	_ZN47_INTERNAL_6854a587_9_kernel_cu_3a8ce156_28937904cute7productE
	.align		8
        /*0050*/ 	.dword	_ZN47_INTERNAL_6854a587_9_kernel_cu_3a8ce156_28937904cute1_E


//--------------------- .text._ZN9deep_gemm24sm100_fp8_gemm_1d1d_implILN4cute4UMMA5MajorE0ELS3_0ELj0ELj7168ELj2048ELj128ELj224ELj128ELj64ELj128ELj128ELj64ELj4ELj128ELj128ELj1ELb0ELj133ELNS_8GemmTypeE1ELb0EN7cutlass10bfloat16_tENS_16EpilogueIdentityEEEvPijjj14CUtensorMap_stS9_S9_S9_S9_ --------------------------
	.section	.text._ZN9deep_gemm24sm100_fp8_gemm_1d1d_implILN4cute4UMMA5MajorE0ELS3_0ELj0ELj7168ELj2048ELj128ELj224ELj128ELj64ELj128ELj128ELj64ELj4ELj128ELj128ELj1ELb0ELj133ELNS_8GemmTypeE1ELb0EN7cutlass10bfloat16_tENS_16EpilogueIdentityEEEvPijjj14CUtensorMap_stS9_S9_S9_S9_,"ax",@progbits
	.align	128
        .global         _ZN9deep_gemm24sm100_fp8_gemm_1d1d_implILN4cute4UMMA5MajorE0ELS3_0ELj0ELj7168ELj2048ELj128ELj224ELj128ELj64ELj128ELj128ELj64ELj4ELj128ELj128ELj1ELb0ELj133ELNS_8GemmTypeE1ELb0EN7cutlass10bfloat16_tENS_16EpilogueIdentityEEEvPijjj14CUtensorMap_stS9_S9_S9_S9_
        .type           _ZN9deep_gemm24sm100_fp8_gemm_1d1d_implILN4cute4UMMA5MajorE0ELS3_0ELj0ELj7168ELj2048ELj128ELj224ELj128ELj64ELj128ELj128ELj64ELj4ELj128ELj128ELj1ELb0ELj133ELNS_8GemmTypeE1ELb0EN7cutlass10bfloat16_tENS_16EpilogueIdentityEEEvPijjj14CUtensorMap_stS9_S9_S9_S9_,@function
        .size           _ZN9deep_gemm24sm100_fp8_gemm_1d1d_implILN4cute4UMMA5MajorE0ELS3_0ELj0ELj7168ELj2048ELj128ELj224ELj128ELj64ELj128ELj128ELj64ELj4ELj128ELj128ELj1ELb0ELj133ELNS_8GemmTypeE1ELb0EN7cutlass10bfloat16_tENS_16EpilogueIdentityEEEvPijjj14CUtensorMap_stS9_S9_S9_S9_,(.L_x_100 - _ZN9deep_gemm24sm100_fp8_gemm_1d1d_implILN4cute4UMMA5MajorE0ELS3_0ELj0ELj7168ELj2048ELj128ELj224ELj128ELj64ELj128ELj128ELj64ELj4ELj128ELj128ELj1ELb0ELj133ELNS_8GemmTypeE1ELb0EN7cutlass10bfloat16_tENS_16EpilogueIdentityEEEvPijjj14CUtensorMap_stS9_S9_S9_S9_)
        .other          _ZN9deep_gemm24sm100_fp8_gemm_1d1d_implILN4cute4UMMA5MajorE0ELS3_0ELj0ELj7168ELj2048ELj128ELj224ELj128ELj64ELj128ELj128ELj64ELj4ELj128ELj128ELj1ELb0ELj133ELNS_8GemmTypeE1ELb0EN7cutlass10bfloat16_tENS_16EpilogueIdentityEEEvPijjj14CUtensorMap_stS9_S9_S9_S9_,@"STO_CUDA_ENTRY STV_DEFAULT"
_ZN9deep_gemm24sm100_fp8_gemm_1d1d_implILN4cute4UMMA5MajorE0ELS3_0ELj0ELj7168ELj2048ELj128ELj224ELj128ELj64ELj128ELj128ELj64ELj4ELj128ELj128ELj1ELb0ELj133ELNS_8GemmTypeE1ELb0EN7cutlass10bfloat16_tENS_16EpilogueIdentityEEEvPijjj14CUtensorMap_stS9_S9_S9_S9_:
.text._ZN9deep_gemm24sm100_fp8_gemm_1d1d_implILN4cute4UMMA5MajorE0ELS3_0ELj0ELj7168ELj2048ELj128ELj224ELj128ELj64ELj128ELj128ELj64ELj4ELj128ELj128ELj1ELb0ELj133ELNS_8GemmTypeE1ELb0EN7cutlass10bfloat16_tENS_16EpilogueIdentityEEEvPijjj14CUtensorMap_stS9_S9_S9_S9_:
[----:B------:R-:W1:Y:S01]  /*0000*/  LDC R1, c[0x0][0x37c] ;  /* 0x0000df00ff017b82 */ /* 0x000e620000000800 */
[----:B------:R-:W2:Y:S02]  /*0010*/  S2R R0, SR_TID.X ;  /* 0x0000000000007919 */ /* 0x000ea40000002100 */
[----:B--2---:R-:W-:-:S05]  /*0020*/  SHF.R.U32.HI R0, RZ, 0x5, R0 ;  /* 0x00000005ff007819 */ /* 0x004fca0000011600 */
[----:B------:R-:W2:Y:S02]  /*0030*/  SHFL.IDX PT, R21, R0, RZ, 0x1f ;  /* 0x00001fff00157589 */ /* 0x000ea400000e0000 */
[----:B--2---:R-:W-:-:S13]  /*0040*/  ISETP.NE.AND P0, PT, R21, 0x2, PT ;  /* 0x000000021500780c */ /* 0x004fda0003f05270 */
[----:B-1----:R-:W-:Y:S05]  /*0050*/  @!P0 BRA `(.L_x_0) ;  /* 0x0000000400008947 */ /* 0x002fea0003800000 */
[----:B------:R-:W-:-:S13]  /*0060*/  ISETP.NE.AND P0, PT, R21, 0x1, PT ;  /* 0x000000011500780c */ /* 0x000fda0003f05270 */
[----:B------:R-:W-:Y:S05]  /*0070*/  @!P0 BRA `(.L_x_1) ;  /* 0x0000000000608947 */ /* 0x000fea0003800000 */
[----:B------:R-:W-:-:S13]  /*0080*/  ISETP.NE.AND P0, PT, R21, RZ, PT ;  /* 0x000000ff1500720c */ /* 0x000fda0003f05270 */
[----:B------:R-:W-:Y:S05]  /*0090*/  @P0 BRA `(.L_x_2) ;  /* 0x0000000400a80947 */ /* 0x000fea0003800000 */
[----:B------:R-:W-:Y:S01]  /*00a0*/  ELECT P0, URZ, PT ;  /* 0x0000000000ff782f */ /* 0x000fe20003800000 */
[----:B------:R-:W-:-:S12]  /*00b0*/  BSSY.RECONVERGENT B0, `(.L_x_3) ;  /* 0x0000013000007945 */ /* 0x000fd80003800200 */
[----:B------:R-:W-:Y:S05]  /*00c0*/  @!P0 BRA `(.L_x_4) ;  /* 0x0000000000448947 */ /* 0x000fea0003800000 */
[----:B------:R-:W1:Y:S02]  /*00d0*/  LDCU.64 UR4, c[0x0][0x348] ;  /* 0x00006900ff0477ac */ /* 0x000e640008000a00 */
[----:B-1----:R-:W-:Y:S02]  /*00e0*/  UIADD3 UR12, UP4, UPT, UR4, 0x40, URZ ;  /* 0x00000040040c7890 */ /* 0x002fe4000ff9e0ff */
[----:B------:R-:W-:Y:S02]  /*00f0*/  UIADD3 UR10, UP3, UPT, UR4, 0xc0, URZ ;  /* 0x000000c0040a7890 */ /* 0x000fe4000ff7e0ff */
[----:B------:R-:W-:Y:S02]  /*0100*/  UIADD3 UR8, UP2, UPT, UR4, 0x140, URZ ;  /* 0x0000014004087890 */ /* 0x000fe4000ff5e0ff */
[----:B------:R-:W-:Y:S02]  /*0110*/  UIADD3 UR6, UP1, UPT, UR4, 0x1c0, URZ ;  /* 0x000001c004067890 */ /* 0x000fe4000ff3e0ff */
[----:B------:R-:W-:-:S02]  /*0120*/  UIADD3 UR4, UP0, UPT, UR4, 0x240, URZ ;  /* 0x0000024004047890 */ /* 0x000fc4000ff1e0ff */
[----:B------:R-:W-:Y:S02]  /*0130*/  UIADD3.X UR13, UPT, UPT, URZ, UR5, URZ, UP4, !UPT ;  /* 0x00000005ff0d7290 */ /* 0x000fe4000a7fe4ff */
[----:B------:R-:W-:Y:S02]  /*0140*/  UIADD3.X UR11, UPT, UPT, URZ, UR5, URZ, UP3, !UPT ;  /* 0x00000005ff0b7290 */ /* 0x000fe40009ffe4ff */
[----:B------:R-:W-:Y:S02]  /*0150*/  UIADD3.X UR9, UPT, UPT, URZ, UR5, URZ, UP2, !UPT ;  /* 0x00000005ff097290 */ /* 0x000fe400097fe4ff */
[----:B------:R-:W-:Y:S02]  /*0160*/  UIADD3.X UR7, UPT, UPT, URZ, UR5, URZ, UP1, !UPT ;  /* 0x00000005ff077290 */ /* 0x000fe40008ffe4ff */
[----:B------:R-:W-:Y:S01]  /*0170*/  UIADD3.X UR5, UPT, UPT, URZ, UR5, URZ, UP0, !UPT ;  /* 0x00000005ff057290 */ /* 0x000fe200087fe4ff */
[----:B------:R1:W-:Y:S02]  /*0180*/  UTMACCTL.PF [UR12] ;  /* 0x000000000c0079b9 */ /* 0x0003e40008040000 */
[----:B------:R1:W-:Y:S02]  /*0190*/  UTMACCTL.PF [UR10] ;  /* 0x000000000a0079b9 */ /* 0x0003e40008040000 */
[----:B------:R1:W-:Y:S02]  /*01a0*/  UTMACCTL.PF [UR8] ;  /* 0x00000000080079b9 */ /* 0x0003e40008040000 */
[----:B------:R1:W-:Y:S02]  /*01b0*/  UTMACCTL.PF [UR6] ;  /* 0x00000000060079b9 */ /* 0x0003e40008040000 */
[----:B------:R1:W-:Y:S02]  /*01c0*/  UTMACCTL.PF [UR4] ;  /* 0x00000000040079b9 */ /* 0x0003e40008040000 */
[----:B-1----:R-:W-:Y:S01]  /*01d0*/  NOP ;  /* 0x0000000000007918 */ /* 0x002fe20000000000 */
.L_x_4:
[----:B------:R-:W-:Y:S05]  /*01e0*/  BSYNC.RECONVERGENT B0 ;  /* 0x0000000000007941 */ /* 0x000fea0003800200 */
.L_x_3:
[----:B------:R-:W-:Y:S05]  /*01f0*/  BRA `(.L_x_2) ;  /* 0x0000000400507947 */ /* 0x000fea0003800000 */
.L_x_1:
[----:B------:R-:W-:Y:S01]  /*0200*/  ELECT P0, URZ, PT ;  /* 0x0000000000ff782f */ /* 0x000fe20003800000 */
[----:B------:R-:W-:-:S12]  /*0210*/  BSSY.RECONVERGENT B0, `(.L_x_5) ;  /* 0x0000023000007945 */ /* 0x000fd80003800200 */
[----:B------:R-:W-:Y:S05]  /*0220*/  @!P0 BRA `(.L_x_6) ;  /* 0x0000000000848947 */ /* 0x000fea0003800000 */
[----:B------:R-:W1:Y:S01]  /*0230*/  S2UR UR5, SR_CgaCtaId ;  /* 0x00000000000579c3 */ /* 0x000e620000008800 */
[----:B------:R-:W-:Y:S01]  /*0240*/  UMOV UR7, 0x400 ;  /* 0x0000040000077882 */ /* 0x000fe20000000000 */
[----:B------:R-:W-:Y:S01]  /*0250*/  UMOV UR6, 0x1 ;  /* 0x0000000100067882 */ /* 0x000fe20000000000 */
[----:B------:R-:W-:Y:S02]  /*0260*/  UMOV UR4, 0x20 ;  /* 0x0000002000047882 */ /* 0x000fe40000000000 */
[----:B------:R-:W-:-:S04]  /*0270*/  UIADD3 UR8, UPT, UPT, -UR4, 0x100000, URZ ;  /* 0x0010000004087890 */ /* 0x000fc8000fffe1ff */
[----:B------:R-:W-:Y:S02]  /*0280*/  USHF.L.U32 UR9, UR8, 0xb, URZ ;  /* 0x0000000b08097899 */ /* 0x000fe400080006ff */
[----:B------:R-:W-:Y:S01]  /*0290*/  USHF.L.U32 UR8, UR8, 0x1, URZ ;  /* 0x0000000108087899 */ /* 0x000fe200080006ff */
[----:B------:R-:W-:Y:S02]  /*02a0*/  UMOV UR4, 0x80 ;  /* 0x0000008000047882 */ /* 0x000fe40000000000 */
[----:B------:R-:W-:-:S04]  /*02b0*/  UIADD3 UR10, UPT, UPT, -UR4, 0x100000, URZ ;  /* 0x00100000040a7890 */ /* 0x000fc8000fffe1ff */
[----:B------:R-:W-:Y:S02]  /*02c0*/  USHF.L.U32 UR11, UR10, 0xb, URZ ;  /* 0x0000000b0a0b7899 */ /* 0x000fe400080006ff */
[----:B------:R-:W-:Y:S02]  /*02d0*/  USHF.L.U32 UR10, UR10, 0x1, URZ ;  /* 0x000000010a0a7899 */ /* 0x000fe400080006ff */
[----:B-1----:R-:W-:Y:S02]  /*02e0*/  ULEA UR5, UR5, UR7, 0x18 ;  /* 0x0000000705057291 */ /* 0x002fe4000f8ec0ff */
[----:B------:R-:W-:-:S04]  /*02f0*/  UIADD3 UR6, UPT, UPT, -UR6, 0x100000, URZ ;  /* 0x0010000006067890 */ /* 0x000fc8000fffe1ff */
[----:B------:R-:W-:Y:S02]  /*0300*/  USHF.L.U32 UR7, UR6, 0xb, URZ ;  /* 0x0000000b06077899 */ /* 0x000fe400080006ff */
[----:B------:R-:W-:Y:S01]  /*0310*/  USHF.L.U32 UR6, UR6, 0x1, URZ ;  /* 0x0000000106067899 */ /* 0x000fe200080006ff */
[----:B------:R-:W1:Y:S11]  /*0320*/  FENCE.VIEW.ASYNC.S ;  /* 0x00000000000073c6 */ /* 0x000e760000000000 */
[----:B-1----:R1:W2:Y:S01]  /*0330*/  SYNCS.EXCH.64 URZ, [UR5+0x31800], UR6 ;  /* 0x0318000605ff75b2 */ /* 0x0022a20008000100 */
[----:B------:R1:W3:Y:S01]  /*0340*/  SYNCS.EXCH.64 URZ, [UR5+0x31820], UR6 ;  /* 0x0318200605ff75b2 */ /* 0x0002e20008000100 */
[----:B------:R1:W4:Y:S01]  /*0350*/  SYNCS.EXCH.64 URZ, [UR5+0x31840], UR8 ;  /* 0x0318400805ff75b2 */ /* 0x0003220008000100 */
[----:B------:R1:W1:Y:S01]  /*0360*/  SYNCS.EXCH.64 URZ, [UR5+0x31808], UR6 ;  /* 0x0318080605ff75b2 */ /* 0x0002620008000100 */
        /* <DEDUP_REMOVED lines=12> */
[----:B------:R-:W-:Y:S01]  /*0430*/  NOP ;  /* 0x0000000000007918 */ /* 0x000fe20000000000 */
.L_x_6:
[----:B-1----:R-:W-:Y:S05]  /*0440*/  BSYNC.RECONVERGENT B0 ;  /* 0x0000000000007941 */ /* 0x002fea0003800200 */
.L_x_5:
[----:B------:R-:W-:Y:S05]  /*0450*/  BRA `(.L_x_2) ;  /* 0x0000000000b87947 */ /* 0x000fea0003800000 */
.L_x_0:
[----:B------:R-:W1:Y:S01]  /*0460*/  S2UR UR6, SR_CgaCtaId ;  /* 0x00000000000679c3 */ /* 0x000e620000008800 */
[----:B------:R-:W-:Y:S01]  /*0470*/  NOP ;  /* 0x0000000000007918 */ /* 0x000fe20000000000 */
[----:B------:R-:W-:Y:S01]  /*0480*/  UMOV UR4, 0x40 ;  /* 0x0000004000047882 */ /* 0x000fe20000000000 */
[----:B------:R-:W-:Y:S01]  /*0490*/  UMOV UR5, 0x400 ;  /* 0x0000040000057882 */ /* 0x000fe20000000000 */
[----:B-1----:R-:W-:Y:S02]  /*04a0*/  ULEA UR4, UR6, UR4, 0x18 ;  /* 0x0000000406047291 */ /* 0x002fe4000f8ec0ff */
[----:B------:R-:W-:-:S07]  /*04b0*/  ULEA UR5, UR6, UR5, 0x18 ;  /* 0x0000000506057291 */ /* 0x000fce000f8ec0ff */
[----:B------:R-:W1:Y:S02]  /*04c0*/  LDS.U8 R0, [UR4] ;  /* 0x00000004ff007984 */ /* 0x000e640008000000 */
[----:B-1----:R-:W-:-:S13]  /*04d0*/  ISETP.NE.AND P0, PT, R0, RZ, PT ;  /* 0x000000ff0000720c */ /* 0x002fda0003f05270 */
[----:B------:R-:W-:Y:S05]  /*04e0*/  @P0 BRA `(.L_x_7) ;  /* 0x00000000007c0947 */ /* 0x000fea0003800000 */
[----:B------:R-:W-:-:S13]  /*04f0*/  ELECT P0, URZ, PT ;  /* 0x0000000000ff782f */ /* 0x000fda0003800000 */
[----:B------:R-:W-:Y:S05]  /*0500*/  @!P0 BRA `(.L_x_8) ;  /* 0x0000000000848947 */ /* 0x000fea0003800000 */
[----:B------:R-:W-:Y:S01]  /*0510*/  UMOV UR4, 0x10 ;  /* 0x0000001000047882 */ /* 0x000fe20000000000 */
[----:B------:R-:W-:-:S04]  /*0520*/  IMAD.MOV.U32 R2, RZ, RZ, 0xffff ;  /* 0x0000ffffff027424 */ /* 0x000fc800078e00ff */
[----:B------:R-:W-:Y:S04]  /*0530*/  DEPBAR.LE SB1, 0x36 ;  /* 0x00009d800000791a */ /* 0x000fe80000000000 */
[----:B------:R-:W1:Y:S02]  /*0540*/  UTCATOMSWS.FIND_AND_SET.ALIGN UP0, UR4, UR4 ;  /* 0x00000004000475e3 */ /* 0x000e640008000800 */
[----:B-1----:R-:W-:Y:S01]  /*0550*/  PLOP3.LUT P0, PT, PT, PT, UP0, 0x80, 0x8 ;  /* 0x000000000008781c */ /* 0x002fe20003f0f008 */
[----:B------:R-:W-:-:S03]  /*0560*/  IMAD.U32 R5, RZ, RZ, UR4 ;  /* 0x00000004ff057e24 */ /* 0x000fc6000f8e00ff */
[----:B------:R-:W-:-:S04]  /*0570*/  SEL R0, RZ, 0xffffffff, !P0 ;  /* 0xffffffffff007807 */ /* 0x000fc80004000000 */
[----:B------:R-:W-:Y:S01]  /*0580*/  ISETP.NE.AND P0, PT, R0, RZ, PT ;  /* 0x000000ff0000720c */ /* 0x000fe20003f05270 */
[----:B------:R-:W-:-:S12]  /*0590*/  IMAD.MOV.U32 R0, RZ, RZ, 0x1 ;  /* 0x00000001ff007424 */ /* 0x000fd800078e00ff */
[----:B------:R-:W-:Y:S05]  /*05a0*/  @P0 BRA `(.L_x_9) ;  /* 0x0000000000240947 */ /* 0x000fea0003800000 */
.L_x_10:
[----:B------:R-:W-:Y:S05]  /*05b0*/  NANOSLEEP 0x64 ;  /* 0x000000640000795d */ /* 0x000fea0003800000 */
[----:B------:R-:W-:-:S05]  /*05c0*/  UMOV UR4, 0x10 ;  /* 0x0000001000047882 */ /* 0x000fca0000000000 */
[----:B------:R-:W-:Y:S04]  /*05d0*/  DEPBAR.LE SB1, 0x36 ;  /* 0x00009d800000791a */ /* 0x000fe80000000000 */
[----:B------:R-:W1:Y:S02]  /*05e0*/  UTCATOMSWS.FIND_AND_SET.ALIGN UP0, UR4, UR4 ;  /* 0x00000004000475e3 */ /* 0x000e640008000800 */
[----:B-1----:R-:W-:Y:S01]  /*05f0*/  PLOP3.LUT P0, PT, PT, PT, UP0, 0x80, 0x8 ;  /* 0x000000000008781c */ /* 0x002fe20003f0f008 */
[----:B------:R-:W-:-:S03]  /*0600*/  IMAD.U32 R5, RZ, RZ, UR4 ;  /* 0x00000004ff057e24 */ /* 0x000fc6000f8e00ff */
[----:B------:R-:W-:-:S04]  /*0610*/  SEL R3, RZ, 0xffffffff, !P0 ;  /* 0xffffffffff037807 */ /* 0x000fc80004000000 */
[----:B------:R-:W-:-:S13]  /*0620*/  ISETP.NE.AND P0, PT, R3, RZ, PT ;  /* 0x000000ff0300720c */ /* 0x000fda0003f05270 */
[----:B------:R-:W-:Y:S05]  /*0630*/  @!P0 BRA `(.L_x_10) ;  /* 0xfffffffc00dc8947 */ /* 0x000fea000383ffff */
.L_x_9:
[C---:B------:R-:W-:Y:S01]  /*0640*/  VIADD R3, R5.reuse, 0x10 ;  /* 0x0000001005037836 */ /* 0x040fe20000000000 */
[----:B------:R-:W-:Y:S01]  /*0650*/  UMOV UR4, 0x50 ;  /* 0x0000005000047882 */ /* 0x000fe20000000000 */
[----:B------:R-:W-:Y:S01]  /*0660*/  SHF.L.U32 R2, R2, R5, RZ ;  /* 0x0000000502027219 */ /* 0x000fe200000006ff */
[----:B------:R-:W-:Y:S01]  /*0670*/  ULEA UR4, UR6, UR4, 0x18 ;  /* 0x0000000406047291 */ /* 0x000fe2000f8ec0ff */
[----:B------:R-:W-:Y:S01]  /*0680*/  IMAD.SHL.U32 R5, R5, 0x20, RZ ;  /* 0x0000002005057824 */ /* 0x000fe200078e00ff */
[----:B------:R-:W-:-:S04]  /*0690*/  SHF.L.U32 R3, R0, R3, RZ ;  /* 0x0000000300037219 */ /* 0x000fc800000006ff */
[----:B------:R-:W-:-:S05]  /*06a0*/  LOP3.LUT R2, R3, R2, RZ, 0xfc, !PT ;  /* 0x0000000203027212 */ /* 0x000fca00078efcff */
[----:B------:R1:W-:Y:S04]  /*06b0*/  ATOMS.OR RZ, [UR4], R2 ;  /* 0x00000002ffff798c */ /* 0x0003e8000b000004 */
[----:B------:R1:W-:Y:S01]  /*06c0*/  STS [UR5+0x31880], R5 ;  /* 0x03188005ff007988 */ /* 0x0003e20008000805 */
[----:B------:R-:W-:Y:S05]  /*06d0*/  BRA `(.L_x_8) ;  /* 0x0000000000107947 */ /* 0x000fea0003800000 */
.L_x_7:
[----:B------:R-:W-:Y:S02]  /*06e0*/  MOV R0, 0xffffffff ;  /* 0xffffffff00007802 */ /* 0x000fe40000000f00 */
[----:B------:R-:W-:-:S03]  /*06f0*/  MOV R2, 0x720 ;  /* 0x0000072000027802 */ /* 0x000fc60000000f00 */
[----:B------:R1:W-:Y:S04]  /*0700*/  STS [UR5+0x31880], R0 ;  /* 0x03188000ff007988 */ /* 0x0003e80008000805 */
[----:B-1----:R-:W-:Y:S05]  /*0710*/  CALL.REL.NOINC `($__internal_1_$__cuda_sm10x_tcgen05_guardrail_trap_phase_invalid_during_alloc) ;  /* 0x0000005000e07944 */ /* 0x002fea0003c00000 */
.L_x_8:
[----:B------:R-:W-:Y:S05]  /*0720*/  WARPSYNC.ALL ;  /* 0x0000000000007948 */ /* 0x000fea0003800000 */
[----:B------:R-:W-:Y:S01]  /*0730*/  NOP ;  /* 0x0000000000007918 */ /* 0x000fe20000000000 */
.L_x_2:
[----:B------:R-:W5:Y:S01]  /*0740*/  LDC R0, c[0x0][0x388] ;  /* 0x0000e200ff007b82 */ /* 0x000f620000000800 */
[----:B------:R-:W1:Y:S07]  /*0750*/  S2R R4, SR_LANEID ;  /* 0x0000000000047919 */ /* 0x000e6e0000000000 */
[----:B--234-:R-:W-:Y:S01]  /*0760*/  BAR.SYNC.DEFER_BLOCKING 0x0 ;  /* 0x0000000000007b1d */ /* 0x01cfe20000010000 */
[----:B------:R-:W-:Y:S01]  /*0770*/  ISETP.NE.AND P0, PT, R21, RZ, PT ;  /* 0x000000ff1500720c */ /* 0x000fe20003f05270 */
[----:B-----5:R-:W-:-:S05]  /*0780*/  VIADD R0, R0, 0x7f ;  /* 0x0000007f00007836 */ /* 0x020fca0000000000 */
[----:B-1----:R-:W-:-:S05]  /*0790*/  SHF.R.U32.HI R2, RZ, 0x7, R0 ;  /* 0x00000007ff027819 */ /* 0x002fca0000011600 */
[----:B------:R-:W-:Y:S02]  /*07a0*/  IMAD.SHL.U32 R0, R2, 0x20, RZ ;  /* 0x0000002002007824 */ /* 0x000fe400078e00ff */
[----:B------:R-:W-:Y:S05]  /*07b0*/  @!P0 BRA `(.L_x_11) ;  /* 0x0000001000508947 */ /* 0x000fea0003800000 */
[----:B------:R-:W-:Y:S01]  /*07c0*/  ISETP.NE.AND P0, PT, R21, 0x1, PT ;  /* 0x000000011500780c */ /* 0x000fe20003f05270 */
[----:B------:R-:W1:-:S12]  /*07d0*/  S2UR UR5, SR_CgaCtaId ;  /* 0x00000000000579c3 */ /* 0x000e580000008800 */
[----:B------:R-:W-:Y:S05]  /*07e0*/  @!P0 BRA `(.L_x_12) ;  /* 0x0000000400948947 */ /* 0x000fea0003800000 */
[----:B------:R-:W-:-:S13]  /*07f0*/  ISETP.NE.AND P0, PT, R21, 0x2, PT ;  /* 0x000000021500780c */ /* 0x000fda0003f05270 */
[----:B------:R-:W-:Y:S05]  /*0800*/  @P0 BRA `(.L_x_13) ;  /* 0x0000002c001c0947 */ /* 0x000fea0003800000 */
[----:B------:R-:W2:Y:S02]  /*0810*/  S2UR UR4, SR_CTAID.X ;  /* 0x00000000000479c3 */ /* 0x000ea40000002500 */
[----:B--2---:R-:W-:-:S13]  /*0820*/  ISETP.LE.U32.AND P0, PT, R0, UR4, PT ;  /* 0x0000000400007c0c */ /* 0x004fda000bf03070 */
[----:B-1----:R-:W-:Y:S05]  /*0830*/  @P0 EXIT ;  /* 0x000000000000094d */ /* 0x002fea0003800000 */
[----:B------:R-:W-:Y:S01]  /*0840*/  ULOP3.LUT UR4, URZ, UR4, URZ, 0x33, !UPT ;  /* 0x00000004ff047292 */ /* 0x000fe2000f8e33ff */
[----:B------:R-:W-:Y:S01]  /*0850*/  SHF.R.U32.HI R3, RZ, 0x3, R4 ;  /* 0x00000003ff037819 */ /* 0x000fe20000011604 */
[----:B------:R-:W-:Y:S02]  /*0860*/  HFMA2 R15, -RZ, RZ, 0, 0 ;  /* 0x00000000ff0f7431 */ /* 0x000fe400000001ff */
[----:B------:R-:W-:Y:S01]  /*0870*/  IMAD.MOV.U32 R16, RZ, RZ, RZ ;  /* 0x000000ffff107224 */ /* 0x000fe200078e00ff */
[----:B------:R-:W-:Y:S01]  /*0880*/  UMOV UR5, URZ ;  /* 0x000000ff00057c82 */ /* 0x000fe20008000000 */
[C---:B------:R-:W-:Y:S01]  /*0890*/  LOP3.LUT R19, R3.reuse, 0x1, RZ, 0x3c, !PT ;  /* 0x0000000103137812 */ /* 0x040fe200078e3cff */
[C---:B------:R-:W-:Y:S01]  /*08a0*/  IMAD.SHL.U32 R21, R3.reuse, 0x20, RZ ;  /* 0x0000002003157824 */ /* 0x040fe200078e00ff */
[C---:B------:R-:W-:Y:S01]  /*08b0*/  LOP3.LUT R5, R3.reuse, 0x2, RZ, 0x3c, !PT ;  /* 0x0000000203057812 */ /* 0x040fe200078e3cff */
[----:B------:R-:W-:Y:S01]  /*08c0*/  VIADD R25, R0, UR4 ;  /* 0x0000000400197c36 */ /* 0x000fe20008000000 */
[----:B------:R-:W-:Y:S01]  /*08d0*/  LOP3.LUT R17, R3, 0x3, RZ, 0x3c, !PT ;  /* 0x0000000303117812 */ /* 0x000fe200078e3cff */
[----:B------:R-:W-:Y:S01]  /*08e0*/  IMAD R20, R4, 0x4, R3 ;  /* 0x0000000404147824 */ /* 0x000fe200078e0203 */
[----:B------:R-:W-:Y:S01]  /*08f0*/  LOP3.LUT R23, R21, 0x20, RZ, 0x3c, !PT ;  /* 0x0000002015177812 */ /* 0x000fe200078e3cff */
[----:B------:R-:W-:Y:S01]  /*0900*/  IMAD.HI.U32 R25, R25, -0x99fc267, RZ ;  /* 0xf6603d9919197827 */ /* 0x000fe200078e00ff */
[----:B------:R-:W-:-:S02]  /*0910*/  LOP3.LUT R3, R21, 0x40, RZ, 0x3c, !PT ;  /* 0x0000004015037812 */ /* 0x000fc400078e3cff */
[CC--:B------:R-:W-:Y:S01]  /*0920*/  IADD3 R24, PT, PT, R21.reuse, R4.reuse, RZ ;  /* 0x0000000415187210 */ /* 0x0c0fe20007ffe0ff */
[C---:B------:R-:W-:Y:S01]  /*0930*/  IMAD R19, R4.reuse, 0x4, R19 ;  /* 0x0000000404137824 */ /* 0x040fe200078e0213 */
[----:B------:R-:W-:Y:S01]  /*0940*/  LOP3.LUT R21, R21, 0x60, RZ, 0x3c, !PT ;  /* 0x0000006015157812 */ /* 0x000fe200078e3cff */
[C---:B------:R-:W-:Y:S01]  /*0950*/  IMAD R18, R4.reuse, 0x4, R5 ;  /* 0x0000000404127824 */ /* 0x040fe200078e0205 */
[----:B------:R-:W-:Y:S01]  /*0960*/  LEA R17, R4, R17, 0x2 ;  /* 0x0000001104117211 */ /* 0x000fe200078e10ff */
[--C-:B------:R-:W-:Y:S01]  /*0970*/  IMAD.IADD R23, R23, 0x1, R4.reuse ;  /* 0x0000000117177824 */ /* 0x100fe200078e0204 */
[----:B------:R-:W-:Y:S01]  /*0980*/  IADD3 R21, PT, PT, R21, R4, RZ ;  /* 0x0000000415157210 */ /* 0x000fe20007ffe0ff */
[----:B------:R-:W-:Y:S01]  /*0990*/  IMAD.IADD R22, R3, 0x1, R4 ;  /* 0x0000000103167824 */ /* 0x000fe200078e0204 */
[----:B------:R-:W-:-:S07]  /*09a0*/  SHF.R.U32.HI R25, RZ, 0x7, R25 ;  /* 0x00000007ff197819 */ /* 0x000fce0000011619 */
.L_x_17:
[----:B-1----:R-:W1:Y:S01]  /*09b0*/  S2R R0, SR_CgaCtaId ;  /* 0x0000000000007919 */ /* 0x002e620000008800 */
[----:B------:R-:W-:Y:S01]  /*09c0*/  MOV R3, 0x400 ;  /* 0x0000040000037802 */ /* 0x000fe20000000f00 */
[----:B------:R-:W-:-:S03]  /*09d0*/  UMOV UR4, URZ ;  /* 0x000000ff00047c82 */ /* 0x000fc60008000000 */
[----:B-1----:R-:W-:-:S07]  /*09e0*/  LEA R0, R0, R3, 0x18 ;  /* 0x0000000300007211 */ /* 0x002fce00078ec0ff */
.L_x_16:
[----:B-1----:R-:W-:Y:S01]  /*09f0*/  LEA R2, R15, R0, 0x3 ;  /* 0x000000000f027211 */ /* 0x002fe200078e18ff */
[----:B------:R-:W-:Y:S01]  /*0a00*/  ULOP3.LUT UP0, URZ, UR4, 0x3, URZ, 0xc0, !UPT ;  /* 0x0000000304ff7892 */ /* 0x000fe2000f80c0ff */
[----:B------:R-:W-:-:S04]  /*0a10*/  SHF.L.U32 R5, R16, 0x1f, RZ ;  /* 0x0000001f10057819 */ /* 0x000fc800000006ff */
[----:B------:R-:W1:Y:S02]  /*0a20*/  SYNCS.PHASECHK.TRANS64.TRYWAIT P0, [R2+URZ+0x31800], R5 ;  /* 0x03180005020075a7 */ /* 0x000e6400080011ff */
[----:B-1----:R-:W-:Y:S05]  /*0a30*/  @!P0 BRA `(.L_x_14) ;  /* 0x0000004800048947 */ /* 0x002fea0003800000 */
.L_x_71:
[----:B------:R-:W-:Y:S05]  /*0a40*/  BRA.U UP0, `(.L_x_15) ;  /* 0x0000000100bc7547 */ /* 0x000fea000b800000 */
[C-C-:B------:R-:W-:Y:S02]  /*0a50*/  IMAD R26, R15.reuse, 0x200, R0.reuse ;  /* 0x000002000f1a7824 */ /* 0x140fe400078e0200 */
[----:B------:R-:W-:Y:S02]  /*0a60*/  IMAD R3, R15, 0x400, R0 ;  /* 0x000004000f037824 */ /* 0x000fe400078e0200 */
[--C-:B------:R-:W-:Y:S01]  /*0a70*/  IMAD R9, R24, 0x4, R26.reuse ;  /* 0x0000000418097824 */ /* 0x100fe200078e021a */
[-C--:B------:R-:W-:Y:S01]  /*0a80*/  LEA R8, R23, R26.reuse, 0x2 ;  /* 0x0000001a17087211 */ /* 0x080fe200078e10ff */
[--C-:B------:R-:W-:Y:S01]  /*0a90*/  IMAD R29, R22, 0x4, R26.reuse ;  /* 0x00000004161d7824 */ /* 0x100fe200078e021a */
[-C--:B------:R-:W-:Y:S01]  /*0aa0*/  LEA R27, R21, R26.reuse, 0x2 ;  /* 0x0000001a151b7211 */ /* 0x080fe200078e10ff */
[--C-:B-1----:R-:W-:Y:S01]  /*0ab0*/  IMAD R5, R19, 0x4, R26.reuse ;  /* 0x0000000413057824 */ /* 0x102fe200078e021a */
[-C--:B------:R-:W-:Y:S01]  /*0ac0*/  LEA R6, R20, R26.reuse, 0x2 ;  /* 0x0000001a14067211 */ /* 0x080fe200078e10ff */
[----:B------:R-:W1:Y:S01]  /*0ad0*/  LDS R9, [R9+0x30000] ;  /* 0x0300000009097984 */ /* 0x000e620000000800 */
[----:B------:R-:W-:Y:S01]  /*0ae0*/  LEA R4, R18, R26, 0x2 ;  /* 0x0000001a12047211 */ /* 0x000fe200078e10ff */
[----:B------:R-:W-:Y:S01]  /*0af0*/  IMAD R26, R17, 0x4, R26 ;  /* 0x00000004111a7824 */ /* 0x000fe200078e021a */
[-C--:B------:R-:W-:Y:S01]  /*0b00*/  LEA R14, R24, R3.reuse, 0x2 ;  /* 0x00000003180e7211 */ /* 0x080fe200078e10ff */
[----:B------:R-:W2:Y:S01]  /*0b10*/  LDS R8, [R8+0x30000] ;  /* 0x0300000008087984 */ /* 0x000ea20000000800 */
[--C-:B------:R-:W-:Y:S01]  /*0b20*/  IMAD R11, R23, 0x4, R3.reuse ;  /* 0x00000004170b7824 */ /* 0x100fe200078e0203 */
[----:B------:R-:W-:Y:S01]  /*0b30*/  LEA R10, R22, R3, 0x2 ;  /* 0x00000003160a7211 */ /* 0x000fe200078e10ff */
[----:B------:R-:W-:Y:S01]  /*0b40*/  IMAD R7, R21, 0x4, R3 ;  /* 0x0000000415077824 */ /* 0x000fe200078e0203 */
[----:B------:R-:W3:Y:S04]  /*0b50*/  LDS R29, [R29+0x30000] ;  /* 0x030000001d1d7984 */ /* 0x000ee80000000800 */
[----:B------:R-:W4:Y:S01]  /*0b60*/  LDS R27, [R27+0x30000] ;  /* 0x030000001b1b7984 */ /* 0x000f220000000800 */
[----:B------:R-:W-:-:S03]  /*0b70*/  NOP ;  /* 0x0000000000007918 */ /* 0x000fc60000000000 */
[----:B-1----:R1:W-:Y:S04]  /*0b80*/  STS [R6+0x30000], R9 ;  /* 0x0300000906007388 */ /* 0x0023e80000000800 */
[----:B--2---:R2:W-:Y:S04]  /*0b90*/  STS [R5+0x30000], R8 ;  /* 0x0300000805007388 */ /* 0x0045e80000000800 */
[----:B---3--:R3:W-:Y:S04]  /*0ba0*/  STS [R4+0x30000], R29 ;  /* 0x0300001d04007388 */ /* 0x0087e80000000800 */
[----:B----4-:R-:W-:Y:S04]  /*0bb0*/  STS [R26+0x30000], R27 ;  /* 0x0300001b1a007388 */ /* 0x010fe80000000800 */
[----:B------:R-:W4:Y:S04]  /*0bc0*/  LDS R13, [R14+0x30800] ;  /* 0x030800000e0d7984 */ /* 0x000f280000000800 */
[----:B------:R-:W5:Y:S04]  /*0bd0*/  LDS R12, [R11+0x30800] ;  /* 0x030800000b0c7984 */ /* 0x000f680000000800 */
[----:B------:R-:W5:Y:S01]  /*0be0*/  LDS R9, [R10+0x30800] ;  /* 0x030800000a097984 */ /* 0x000f620000000800 */
[----:B-1----:R-:W-:-:S03]  /*0bf0*/  LEA R6, R20, R3, 0x2 ;  /* 0x0000000314067211 */ /* 0x002fc600078e10ff */
[----:B------:R-:W1:Y:S01]  /*0c00*/  LDS R8, [R7+0x30800] ;  /* 0x0308000007087984 */ /* 0x000e620000000800 */
[----:B--2---:R-:W-:Y:S01]  /*0c10*/  IMAD R5, R19, 0x4, R3 ;  /* 0x0000000413057824 */ /* 0x004fe200078e0203 */
[----:B------:R-:W-:Y:S01]  /*0c20*/  NOP ;  /* 0x0000000000007918 */ /* 0x000fe20000000000 */
[-C--:B---3--:R-:W-:Y:S02]  /*0c30*/  LEA R4, R18, R3.reuse, 0x2 ;  /* 0x0000000312047211 */ /* 0x088fe400078e10ff */
[----:B------:R-:W-:Y:S01]  /*0c40*/  LEA R3, R17, R3, 0x2 ;  /* 0x0000000311037211 */ /* 0x000fe200078e10ff */
[----:B----4-:R-:W-:Y:S04]  /*0c50*/  STS [R6+0x30800], R13 ;  /* 0x0308000d06007388 */ /* 0x010fe80000000800 */
[----:B-----5:R-:W-:Y:S04]  /*0c60*/  STS [R5+0x30800], R12 ;  /* 0x0308000c05007388 */ /* 0x020fe80000000800 */
[----:B------:R-:W-:Y:S04]  /*0c70*/  STS [R4+0x30800], R9 ;  /* 0x0308000904007388 */ /* 0x000fe80000000800 */
[----:B-1----:R-:W-:Y:S04]  /*0c80*/  STS [R3+0x30800], R8 ;  /* 0x0308000803007388 */ /* 0x002fe80000000800 */
[----:B------:R-:W1:Y:S04]  /*0c90*/  LDS R27, [R14+0x30a00] ;  /* 0x030a00000e1b7984 */ /* 0x000e680000000800 */
[----:B------:R-:W2:Y:S04]  /*0ca0*/  LDS R26, [R11+0x30a00] ;  /* 0x030a00000b1a7984 */ /* 0x000ea80000000800 */
[----:B------:R-:W3:Y:S04]  /*0cb0*/  LDS R29, [R10+0x30a00] ;  /* 0x030a00000a1d7984 */ /* 0x000ee80000000800 */
[----:B------:R-:W4:Y:S01]  /*0cc0*/  LDS R28, [R7+0x30a00] ;  /* 0x030a0000071c7984 */ /* 0x000f220000000800 */
[----:B------:R-:W-:-:S03]  /*0cd0*/  NOP ;  /* 0x0000000000007918 */ /* 0x000fc60000000000 */
[----:B-1----:R1:W-:Y:S04]  /*0ce0*/  STS [R6+0x30a00], R27 ;  /* 0x030a001b06007388 */ /* 0x0023e80000000800 */
[----:B--2---:R1:W-:Y:S04]  /*0cf0*/  STS [R5+0x30a00], R26 ;  /* 0x030a001a05007388 */ /* 0x0043e80000000800 */
[----:B---3--:R1:W-:Y:S04]  /*0d00*/  STS [R4+0x30a00], R29 ;  /* 0x030a001d04007388 */ /* 0x0083e80000000800 */
[----:B----4-:R1:W-:Y:S01]  /*0d10*/  STS [R3+0x30a00], R28 ;  /* 0x030a001c03007388 */ /* 0x0103e20000000800 */
[----:B------:R2:W-:Y:S06]  /*0d20*/  MEMBAR.ALL.CTA ;  /* 0x0000000000007992 */ /* 0x0005ec0000008000 */
[----:B--2---:R-:W2:Y:S02]  /*0d30*/  FENCE.VIEW.ASYNC.S ;  /* 0x00000000000073c6 */ /* 0x004ea40000000000 */
.L_x_15:
[----:B-1----:R-:W-:Y:S01]  /*0d40*/  VIADD R2, R2, 0x31840 ;  /* 0x0003184002027836 */ /* 0x002fe20000000000 */
[C---:B------:R-:W-:Y:S01]  /*0d50*/  ISETP.NE.AND P0, PT, R15.reuse, 0x3, PT ;  /* 0x000000030f00780c */ /* 0x040fe20003f05270 */
[----:B------:R-:W-:Y:S01]  /*0d60*/  VIADD R15, R15, 0x1 ;  /* 0x000000010f0f7836 */ /* 0x000fe20000000000 */
[----:B------:R-:W-:Y:S02]  /*0d70*/  UIADD3 UR4, UPT, UPT, UR4, 0x1, URZ ;  /* 0x0000000104047890 */ /* 0x000fe4000fffe0ff */
[----:B------:R-:W-:Y:S02]  /*0d80*/  PRMT R2, RZ, 0x654, R2 ;  /* 0x00000654ff027816 */ /* 0x000fe40000000002 */
[----:B------:R-:W-:Y:S01]  /*0d90*/  SEL R15, R15, RZ, P0 ;  /* 0x000000ff0f0f7207 */ /* 0x000fe20000000000 */
[----:B------:R-:W-:Y:S01]  /*0da0*/  UISETP.NE.AND UP0, UPT, UR4, 0x10, UPT ;  /* 0x000000100400788c */ /* 0x000fe2000bf05270 */
[----:B--2---:R1:W-:Y:S02]  /*0db0*/  SYNCS.ARRIVE.TRANS64.RED.A1T0 RZ, [R2+URZ], RZ ;  /* 0x000000ff02ff79a7 */ /* 0x0043e400081004ff */
[----:B------:R-:W-:-:S04]  /*0dc0*/  ISETP.NE.AND P0, PT, R15, RZ, PT ;  /* 0x000000ff0f00720c */ /* 0x000fc80003f05270 */
[----:B------:R-:W-:-:S04]  /*0dd0*/  SEL R3, RZ, 0x1, P0 ;  /* 0x00000001ff037807 */ /* 0x000fc80000000000 */
[----:B------:R-:W-:Y:S01]  /*0de0*/  LOP3.LUT R16, R16, R3, RZ, 0x3c, !PT ;  /* 0x0000000310107212 */ /* 0x000fe200078e3cff */
[----:B------:R-:W-:Y:S06]  /*0df0*/  BRA.U UP0, `(.L_x_16) ;  /* 0xfffffff900fc7547 */ /* 0x000fec000b83ffff */
[----:B------:R-:W-:-:S13]  /*0e00*/  ISETP.NE.AND P0, PT, R25, UR5, PT ;  /* 0x0000000519007c0c */ /* 0x000fda000bf05270 */
[----:B------:R-:W-:Y:S05]  /*0e10*/  @!P0 EXIT ;  /* 0x000000000000894d */ /* 0x000fea0003800000 */
[----:B------:R-:W-:Y:S01]  /*0e20*/  UIADD3 UR5, UPT, UPT, UR5, 0x1, URZ ;  /* 0x0000000105057890 */ /* 0x000fe2000fffe0ff */
[----:B------:R-:W-:Y:S05]  /*0e30*/  BRA `(.L_x_17) ;  /* 0xfffffff800dc7947 */ /* 0x000fea000383ffff */
.L_x_12:
[----:B-1----:R-:W-:-:S09]  /*0e40*/  UISETP.NE.AND UP0, UPT, UR5, URZ, UPT ;  /* 0x000000ff0500728c */ /* 0x002fd2000bf05270 */
[----:B------:R-:W-:Y:S05]  /*0e50*/  BRA.U UP0, `(.L_x_13) ;  /* 0x0000002500887547 */ /* 0x000fea000b800000 */
[----:B------:R-:W1:Y:S01]  /*0e60*/  S2UR UR4, SR_CTAID.X ;  /* 0x00000000000479c3 */ /* 0x000e620000002500 */
[----:B------:R-:W-:Y:S02]  /*0e70*/  UMOV UR8, 0x400 ;  /* 0x0000040000087882 */ /* 0x000fe40000000000 */
[----:B------:R-:W-:-:S04]  /*0e80*/  ULEA UR8, UR5, UR8, 0x18 ;  /* 0x0000000805087291 */ /* 0x000fc8000f8ec0ff */
[----:B------:R-:W-:Y:S02]  /*0e90*/  UIADD3 UR5, UPT, UPT, UR8, 0x14000, URZ ;  /* 0x0001400008057890 */ /* 0x000fe4000fffe0ff */
[----:B------:R-:W-:Y:S02]  /*0ea0*/  UIADD3 UR6, UPT, UPT, UR8, 0x4000, URZ ;  /* 0x0000400008067890 */ /* 0x000fe4000fffe0ff */
[----:B------:R-:W-:Y:S02]  /*0eb0*/  USHF.R.U32.HI UR5, URZ, 0x4, UR5 ;  /* 0x00000004ff057899 */ /* 0x000fe40008011605 */
[----:B------:R-:W-:Y:S02]  /*0ec0*/  USHF.R.U32.HI UR6, URZ, 0x4, UR6 ;  /* 0x00000004ff067899 */ /* 0x000fe40008011606 */
[----:B------:R-:W-:Y:S01]  /*0ed0*/  ULOP3.LUT UR5, UR5, 0x3fc0, URZ, 0xc0, !UPT ;  /* 0x00003fc005057892 */ /* 0x000fe2000f8ec0ff */
[----:B-1----:R-:W-:-:S13]  /*0ee0*/  ISETP.LE.U32.AND P0, PT, R0, UR4, PT ;  /* 0x0000000400007c0c */ /* 0x002fda000bf03070 */
[----:B------:R-:W-:Y:S05]  /*0ef0*/  @P0 EXIT ;  /* 0x000000000000094d */ /* 0x000fea0003800000 */
[----:B------:R-:W-:Y:S01]  /*0f00*/  ULOP3.LUT UR4, URZ, UR4, URZ, 0x33, !UPT ;  /* 0x00000004ff047292 */ /* 0x000fe2000f8e33ff */
[----:B------:R-:W-:Y:S01]  /*0f10*/  IMAD.U32 R3, RZ, RZ, UR5 ;  /* 0x00000005ff037e24 */ /* 0x000fe2000f8e00ff */
[----:B------:R-:W-:Y:S01]  /*0f20*/  ULOP3.LUT UR6, UR6, 0x3fc0, URZ, 0xc0, !UPT ;  /* 0x00003fc006067892 */ /* 0x000fe2000f8ec0ff */
[C---:B------:R-:W-:Y:S01]  /*0f30*/  ISETP.GE.U32.AND P0, PT, R4.reuse, 0x4, PT ;  /* 0x000000040400780c */ /* 0x040fe20003f06070 */
[----:B------:R-:W-:Y:S01]  /*0f40*/  UMOV UR18, URZ ;  /* 0x000000ff00127c82 */ /* 0x000fe20008000000 */
[----:B------:R-:W-:Y:S01]  /*0f50*/  IMAD R8, R4, 0x700, R3 ;  /* 0x0000070004087824 */ /* 0x000fe200078e0203 */
[----:B------:R-:W-:Y:S01]  /*0f60*/  UMOV UR15, URZ ;  /* 0x000000ff000f7c82 */ /* 0x000fe20008000000 */
[----:B------:R-:W-:Y:S01]  /*0f70*/  VIADD R3, R0, UR4 ;  /* 0x0000000400037c36 */ /* 0x000fe20008000000 */
[----:B------:R-:W-:Y:S01]  /*0f80*/  LEA R9, R4, UR6, 0xa ;  /* 0x0000000604097c11 */ /* 0x000fe2000f8e50ff */
[----:B------:R-:W-:Y:S01]  /*0f90*/  IMAD.MOV.U32 R4, RZ, RZ, RZ ;  /* 0x000000ffff047224 */ /* 0x000fe200078e00ff */
[----:B------:R-:W-:Y:S01]  /*0fa0*/  SEL R8, R8, RZ, !P0 ;  /* 0x000000ff08087207 */ /* 0x000fe20004000000 */
[----:B------:R-:W-:Y:S01]  /*0fb0*/  IMAD.HI.U32 R3, R3, -0x99fc267, RZ ;  /* 0xf6603d9903037827 */ /* 0x000fe200078e00ff */
[----:B------:R-:W-:Y:S01]  /*0fc0*/  SEL R9, R9, RZ, !P0 ;  /* 0x000000ff09097207 */ /* 0x000fe20004000000 */
[----:B------:R-:W-:Y:S01]  /*0fd0*/  UMOV UR6, 0x1c0 ;  /* 0x000001c000067882 */ /* 0x000fe20000000000 */
[----:B------:R-:W-:Y:S01]  /*0fe0*/  UMOV UR7, 0x1c4 ;  /* 0x000001c400077882 */ /* 0x000fe20000000000 */
[----:B------:R-:W-:Y:S01]  /*0ff0*/  UMOV UR4, 0x1c0 ;  /* 0x000001c000047882 */ /* 0x000fe20000000000 */
[----:B------:R-:W-:Y:S01]  /*1000*/  SHF.R.U32.HI R3, RZ, 0x7, R3 ;  /* 0x00000007ff037819 */ /* 0x000fe20000011603 */
[----:B------:R-:W-:-:S06]  /*1010*/  UMOV UR5, 0x1c4 ;  /* 0x000001c400057882 */ /* 0x000fcc0000000000 */
.L_x_24:
[----:B------:R-:W-:Y:S01]  /*1020*/  USHF.R.U32.HI UR10, URZ, 0x1, UR18 ;  /* 0x00000001ff0a7899 */ /* 0x000fe20008011612 */
[----:B------:R-:W-:Y:S01]  /*1030*/  HFMA2 R7, -RZ, RZ, 0, 5.9604644775390625e-08 ;  /* 0x00000001ff077431 */ /* 0x000fe200000001ff */
[----:B------:R-:W-:Y:S02]  /*1040*/  USHF.L.U32 UR9, UR18, 0x3, URZ ;  /* 0x0000000312097899 */ /* 0x000fe400080006ff */
[----:B------:R-:W-:Y:S02]  /*1050*/  ULOP3.LUT UR10, UR10, 0x1, URZ, 0xc, !UPT ;  /* 0x000000010a0a7892 */ /* 0x000fe4000f8e0cff */
[----:B------:R-:W-:Y:S02]  /*1060*/  ULOP3.LUT UR9, UR9, 0x8, URZ, 0xc0, !UPT ;  /* 0x0000000809097892 */ /* 0x000fe4000f8ec0ff */
[----:B------:R-:W-:Y:S02]  /*1070*/  USHF.L.U32 UR10, UR10, 0x1f, URZ ;  /* 0x0000001f0a0a7899 */ /* 0x000fe400080006ff */
[----:B------:R-:W-:-:S02]  /*1080*/  ULOP3.LUT UR12, UR18, 0x1, URZ, 0xc0, !UPT ;  /* 0x00000001120c7892 */ /* 0x000fc4000f8ec0ff */
[----:B------:R-:W-:Y:S01]  /*1090*/  MOV R0, UR9 ;  /* 0x0000000900007c02 */ /* 0x000fe20008000f00 */
[----:B------:R-:W-:Y:S01]  /*10a0*/  UIADD3 UR9, UPT, UPT, UR8, UR9, URZ ;  /* 0x0000000908097290 */ /* 0x000fe2000fffe0ff */
[----:B------:R-:W-:Y:S01]  /*10b0*/  MOV R5, UR10 ;  /* 0x0000000a00057c02 */ /* 0x000fe20008000f00 */
[----:B------:R-:W-:Y:S02]  /*10c0*/  UIMAD UR12, UR12, 0xe0, URZ ;  /* 0x000000e00c0c78a4 */ /* 0x000fe4000f8e02ff */
[----:B------:R-:W-:Y:S01]  /*10d0*/  UIADD3 UR11, UPT, UPT, UR9, 0x31860, URZ ;  /* 0x00031860090b7890 */ /* 0x000fe2000fffe0ff */
[----:B------:R-:W1:Y:S02]  /*10e0*/  SYNCS.PHASECHK.TRANS64.TRYWAIT P0, [R0+UR8+0x31870], R5 ;  /* 0x03187005000075a7 */ /* 0x000e640008001108 */
[----:B-1----:R-:W-:Y:S09]  /*10f0*/  @!P0 BRA `(.L_x_18) ;  /* 0x00000040006c8947 */ /* 0x002ff20003800000 */
.L_x_73:
[----:B------:R-:W-:Y:S01]  /*1100*/  NOP ;  /* 0x0000000000007918 */ /* 0x000fe20000000000 */
[----:B------:R-:W-:Y:S01]  /*1110*/  UMOV UR17, 0xe ;  /* 0x0000000e00117882 */ /* 0x000fe20000000000 */
[----:B------:R-:W-:-:S05]  /*1120*/  UMOV UR16, 0xfffffff0 ;  /* 0xfffffff000107882 */ /* 0x000fca0000000000 */
.L_x_23:
[----:B------:R-:W-:Y:S01]  /*1130*/  ULEA UR13, UR15, UR8, 0x3 ;  /* 0x000000080f0d7291 */ /* 0x000fe2000f8e18ff */
[----:B-1----:R-:W-:Y:S01]  /*1140*/  SHF.L.U32 R11, R4, 0x1f, RZ ;  /* 0x0000001f040b7819 */ /* 0x002fe200000006ff */
[----:B------:R-:W-:Y:S01]  /*1150*/  UIADD3 UR14, UPT, UPT, UR16, 0x10, URZ ;  /* 0x00000010100e7890 */ /* 0x000fe2000fffe0ff */
[----:B------:R-:W-:Y:S03]  /*1160*/  MOV R0, UR15 ;  /* 0x0000000f00007c02 */ /* 0x000fe60008000f00 */
[----:B------:R-:W-:Y:S03]  /*1170*/  ULOP3.LUT UP0, UR14, UR14, 0x2, URZ, 0xc0, !UPT ;  /* 0x000000020e0e7892 */ /* 0x000fe6000f80c0ff */
[----:B------:R-:W1:Y:S02]  /*1180*/  SYNCS.PHASECHK.TRANS64.TRYWAIT P0, [UR13+0x31840], R11 ;  /* 0x0318400bff0075a7 */ /* 0x000e64000800110d */
[----:B-12---:R-:W-:Y:S07]  /*1190*/  @!P0 BRA `(.L_x_19) ;  /* 0x0000004000648947 */ /* 0x006fee0003800000 */
.L_x_75:
[----:B------:R-:W-:Y:S01]  /*11a0*/  NOP ;  /* 0x0000000000007918 */ /* 0x000fe20000000000 */
[----:B------:R-:W-:Y:S05]  /*11b0*/  BRA.U UP0, `(.L_x_20) ;  /* 0x0000000100487547 */ /* 0x000fea000b800000 */
[----:B------:R-:W-:Y:S02]  /*11c0*/  ULEA UR19, UR15, UR8, 0x9 ;  /* 0x000000080f137291 */ /* 0x000fe4000f8e48ff */
[----:B------:R-:W-:Y:S02]  /*11d0*/  ULEA UR9, UR15, UR8, 0xa ;  /* 0x000000080f097291 */ /* 0x000fe4000f8e50ff */
[----:B------:R-:W-:Y:S02]  /*11e0*/  UIADD3 UR19, UPT, UPT, UR19, 0x30000, URZ ;  /* 0x0003000013137890 */ /* 0x000fe4000fffe0ff */
[----:B------:R-:W-:Y:S02]  /*11f0*/  UIADD3 UR10, UPT, UPT, UR9, 0x30800, URZ ;  /* 0x00030800090a7890 */ /* 0x000fe4000fffe0ff */
[----:B------:R-:W-:Y:S02]  /*1200*/  UIADD3 UR9, UPT, UPT, UR9, 0x30a00, URZ ;  /* 0x00030a0009097890 */ /* 0x000fe4000fffe0ff */
[----:B------:R-:W-:Y:S02]  /*1210*/  USHF.R.U32.HI UR19, URZ, 0x4, UR19 ;  /* 0x00000004ff137899 */ /* 0x000fe40008011613 */
[----:B------:R-:W-:Y:S02]  /*1220*/  USHF.R.U32.HI UR10, URZ, 0x4, UR10 ;  /* 0x00000004ff0a7899 */ /* 0x000fe4000801160a */
[----:B------:R-:W-:Y:S02]  /*1230*/  USHF.R.U32.HI UR9, URZ, 0x4, UR9 ;  /* 0x00000004ff097899 */ /* 0x000fe40008011609 */
[----:B------:R-:W-:Y:S02]  /*1240*/  ULOP3.LUT UR20, UR19, 0x3fe0, URZ, 0xc0, !UPT ;  /* 0x00003fe013147892 */ /* 0x000fe4000f8ec0ff */
[----:B------:R-:W-:Y:S02]  /*1250*/  ULOP3.LUT UR22, UR10, 0x3fc0, URZ, 0xc0, !UPT ;  /* 0x00003fc00a167892 */ /* 0x000fe4000f8ec0ff */
[----:B------:R-:W-:Y:S01]  /*1260*/  ULOP3.LUT UR24, UR9, 0x3fe0, URZ, 0xc0, !UPT ;  /* 0x00003fe009187892 */ /* 0x000fe2000f8ec0ff */
[----:B------:R-:W-:Y:S01]  /*1270*/  UMOV UR21, 0x4008 ;  /* 0x0000400800157882 */ /* 0x000fe20000000000 */
[----:B------:R-:W-:Y:S01]  /*1280*/  UMOV UR23, 0x4008 ;  /* 0x0000400800177882 */ /* 0x000fe20000000000 */
[----:B------:R-:W-:Y:S02]  /*1290*/  UMOV UR25, 0x4008 ;  /* 0x0000400800197882 */ /* 0x000fe40000000000 */
[----:B------:R2:W-:Y:S02]  /*12a0*/  UTCCP.T.S.4x32dp128bit tmem[0x1c0], gdesc[UR20] ;  /* 0x0001c014ff0079e7 */ /* 0x0005e40009100000 */
[----:B------:R2:W-:Y:S02]  /*12b0*/  UTCCP.T.S.4x32dp128bit tmem[0x1c4], gdesc[UR22] ;  /* 0x0001c416ff0079e7 */ /* 0x0005e40009100000 */
[----:B------:R2:W-:Y:S01]  /*12c0*/  UTCCP.T.S.4x32dp128bit tmem[0x1c8], gdesc[UR24] ;  /* 0x0001c818ff0079e7 */ /* 0x0005e20009100000 */
[----:B------:R-:W-:Y:S02]  /*12d0*/  NOP ;  /* 0x0000000000007918 */ /* 0x000fe40000000000 */
.L_x_20:
[----:B------:R-:W-:Y:S01]  /*12e0*/  UISETP.NE.AND UP0, UPT, UR15, 0x3, UPT ;  /* 0x000000030f00788c */ /* 0x000fe2000bf05270 */
[----:B------:R-:W-:Y:S01]  /*12f0*/  SHFL.IDX PT, R5, R8, R0, 0x1f ;  /* 0x00001f0008057589 */ /* 0x000fe200000e0000 */
[----:B------:R-:W-:Y:S01]  /*1300*/  UIADD3 UR10, UPT, UPT, UR15, 0x1, URZ ;  /* 0x000000010f0a7890 */ /* 0x000fe2000fffe0ff */
[----:B------:R-:W-:Y:S03]  /*1310*/  NOP ;  /* 0x0000000000007918 */ /* 0x000fe60000000000 */
[----:B------:R-:W-:Y:S03]  /*1320*/  USEL UR10, UR10, URZ, UP0 ;  /* 0x000000ff0a0a7287 */ /* 0x000fe60008000000 */
[----:B-1----:R-:W1:Y:S01]  /*1330*/  SHFL.IDX PT, R2, R9, R0, 0x1f ;  /* 0x00001f0009027589 */ /* 0x002e6200000e0000 */
[----:B------:R-:W-:Y:S02]  /*1340*/  USHF.L.U32 UR15, UR14, 0x4, URZ ;  /* 0x000000040e0f7899 */ /* 0x000fe400080006ff */
[----:B------:R-:W-:Y:S02]  /*1350*/  ULEA UR9, UR10, UR8, 0x3 ;  /* 0x000000080a097291 */ /* 0x000fe4000f8e18ff */
[----:B------:R-:W-:Y:S01]  /*1360*/  ULEA UR14, UR14, 0x8b8, 0xd ;  /* 0x000008b80e0e7891 */ /* 0x000fe2000f8e68ff */
[----:B------:R-:W-:Y:S01]  /*1370*/  ISETP.NE.AND P0, PT, RZ, UR10, PT ;  /* 0x0000000aff007c0c */ /* 0x000fe2000bf05270 */
[----:B------:R-:W-:Y:S01]  /*1380*/  UISETP.NE.AND UP0, UPT, UR16, -0x10, UPT ;  /* 0xfffffff01000788c */ /* 0x000fe2000bf05270 */
[----:B------:R-:W-:Y:S01]  /*1390*/  IMAD.U32 R10, RZ, RZ, UR10 ;  /* 0x0000000aff0a7e24 */ /* 0x000fe2000f8e00ff */
[----:B------:R-:W-:Y:S02]  /*13a0*/  UPRMT UR15, UR15, 0x5410, UR14 ;  /* 0x000054100f0f7896 */ /* 0x000fe4000800000e */
[----:B------:R-:W-:Y:S01]  /*13b0*/  UIADD3 UR13, UPT, UPT, UR13, 0x31820, URZ ;  /* 0x000318200d0d7890 */ /* 0x000fe2000fffe0ff */
[----:B------:R-:W-:Y:S01]  /*13c0*/  UMOV UR14, URZ ;  /* 0x000000ff000e7c82 */ /* 0x000fe20008000000 */
[----:B--2---:R-:W-:Y:S01]  /*13d0*/  UMOV UR23, 0x40004040 ;  /* 0x4000404000177882 */ /* 0x004fe20000000000 */
[----:B------:R-:W-:Y:S01]  /*13e0*/  UMOV UR21, 0x40004040 ;  /* 0x4000404000157882 */ /* 0x000fe20000000000 */
[----:B------:R-:W-:Y:S01]  /*13f0*/  UMOV UR27, 0x40004040 ;  /* 0x40004040001b7882 */ /* 0x000fe20000000000 */
[----:B------:R-:W-:Y:S01]  /*1400*/  UMOV UR25, 0x40004040 ;  /* 0x4000404000197882 */ /* 0x000fe20000000000 */
[----:B------:R-:W-:Y:S01]  /*1410*/  UMOV UR31, 0x40004040 ;  /* 0x40004040001f7882 */ /* 0x000fe20000000000 */
[----:B------:R-:W-:Y:S01]  /*1420*/  UMOV UR29, 0x40004040 ;  /* 0x40004040001d7882 */ /* 0x000fe20000000000 */
[----:B------:R-:W-:Y:S01]  /*1430*/  UMOV UR35, 0x40004040 ;  /* 0x4000404000237882 */ /* 0x000fe20000000000 */
[----:B------:R-:W-:Y:S01]  /*1440*/  UMOV UR33, 0x40004040 ;  /* 0x4000404000217882 */ /* 0x000fe20000000000 */
[----:B-1----:R-:W-:Y:S02]  /*1450*/  R2UR UR22, R2 ;  /* 0x00000000021672ca */ /* 0x002fe400000e0000 */
[----:B------:R-:W-:Y:S02]  /*1460*/  R2UR UR20, R5 ;  /* 0x00000000051472ca */ /* 0x000fe400000e0000 */
[----:B------:R-:W-:Y:S04]  /*1470*/  SEL R5, RZ, 0x1, P0 ;  /* 0x00000001ff057807 */ /* 0x000fe80000000000 */
[----:B------:R-:W-:Y:S05]  /*1480*/  LOP3.LUT R4, R4, R5, RZ, 0x3c, !PT ;  /* 0x0000000504047212 */ /* 0x000fea00078e3cff */
[----:B------:R-:W-:Y:S01]  /*1490*/  UIADD3 UR26, UPT, UPT, UR22, 0x2, URZ ;  /* 0x00000002161a7890 */ /* 0x000fe2000fffe0ff */
[----:B------:R-:W-:Y:S01]  /*14a0*/  IMAD.U32 R13, R4, -0x80000000, RZ ;  /* 0x80000000040d7824 */ /* 0x000fe200078e00ff */
[----:B------:R-:W-:Y:S01]  /*14b0*/  UIADD3 UR24, UPT, UPT, UR20, 0x2, URZ ;  /* 0x0000000214187890 */ /* 0x000fe2000fffe0ff */
[----:B------:R1:W-:Y:S01]  /*14c0*/  UTCQMMA gdesc[UR22], gdesc[UR20], tmem[UR12], tmem[UR14], idesc[UR15], tmem[UR6], UP0 ;  /* 0x00060e1416007dea */ /* 0x0003e2000800030c */
[----:B------:R-:W-:Y:S02]  /*14d0*/  UIADD3 UR30, UPT, UPT, UR22, 0x4, URZ ;  /* 0x00000004161e7890 */ /* 0x000fe4000fffe0ff */
[----:B------:R-:W-:Y:S02]  /*14e0*/  UIADD3 UR28, UPT, UPT, UR20, 0x4, URZ ;  /* 0x00000004141c7890 */ /* 0x000fe4000fffe0ff */
[----:B------:R-:W-:Y:S02]  /*14f0*/  UIADD3 UR34, UPT, UPT, UR22, 0x6, URZ ;  /* 0x0000000616227890 */ /* 0x000fe4000fffe0ff */
[----:B------:R-:W-:Y:S01]  /*1500*/  UIADD3 UR32, UPT, UPT, UR20, 0x6, URZ ;  /* 0x0000000614207890 */ /* 0x000fe2000fffe0ff */
[----:B------:R1:W-:Y:S04]  /*1510*/  UTCQMMA gdesc[UR26], gdesc[UR24], tmem[UR12], tmem[UR14], idesc[UR15], tmem[UR6], UPT ;  /* 0x00060e181a007dea */ /* 0x0003e8000b80030c */
[----:B------:R1:W-:Y:S04]  /*1520*/  UTCQMMA gdesc[UR30], gdesc[UR28], tmem[UR12], tmem[UR14], idesc[UR15], tmem[UR6], UPT ;  /* 0x00060e1c1e007dea */ /* 0x0003e8000b80030c */
[----:B------:R1:W-:Y:S01]  /*1530*/  UTCQMMA gdesc[UR34], gdesc[UR32], tmem[UR12], tmem[UR14], idesc[UR15], tmem[UR6], UPT ;  /* 0x00060e2022007dea */ /* 0x0003e2000b80030c */
[----:B------:R1:W-:Y:S01]  /*1540*/  UTCBAR [UR13], URZ ;  /* 0x000000ff0d0073e9 */ /* 0x0003e200080000ff */
[----:B------:R-:W2:Y:S02]  /*1550*/  SYNCS.PHASECHK.TRANS64.TRYWAIT P0, [UR9+0x31840], R13 ;  /* 0x0318400dff0075a7 */ /* 0x000ea40008001109 */
[----:B-12---:R-:W-:Y:S05]  /*1560*/  @!P0 BRA `(.L_x_21) ;  /* 0x0000003c008c8947 */ /* 0x006fea0003800000 */
.L_x_77:
[----:B------:R-:W-:Y:S01]  /*1570*/  ELECT P0, URZ, PT ;  /* 0x0000000000ff782f */ /* 0x000fe20003800000 */
[----:B------:R-:W-:Y:S01]  /*1580*/  SHFL.IDX PT, R2, R9, R10, 0x1f ;  /* 0x00001f0a09027589 */ /* 0x000fe200000e0000 */
[----:B------:R-:W-:Y:S02]  /*1590*/  UIADD3 UR9, UPT, UPT, UR9, 0x31820, URZ ;  /* 0x0003182009097890 */ /* 0x000fe4000fffe0ff */
[----:B------:R-:W-:Y:S05]  /*15a0*/  UISETP.NE.AND UP0, UPT, UR16, -0x2, UPT ;  /* 0xfffffffe1000788c */ /* 0x000fea000bf05270 */
[----:B-1----:R-:W1:Y:S01]  /*15b0*/  SHFL.IDX PT, R0, R8, R10, 0x1f ;  /* 0x00001f0a08007589 */ /* 0x002e6200000e0000 */
[----:B------:R-:W-:Y:S01]  /*15c0*/  NOP ;  /* 0x0000000000007918 */ /* 0x000fe20000000000 */
[----:B------:R-:W-:Y:S02]  /*15d0*/  NOP ;  /* 0x0000000000007918 */ /* 0x000fe40000000000 */
[C---:B------:R-:W-:Y:S01]  /*15e0*/  @P0 IMAD.SHL.U32 R5, R7.reuse, 0x2000, RZ ;  /* 0x0000200007050824 */ /* 0x040fe200078e00ff */
[----:B------:R-:W-:Y:S01]  /*15f0*/  UMOV UR21, 0x40004040 ;  /* 0x4000404000157882 */ /* 0x000fe20000000000 */
[----:B------:R-:W-:Y:S01]  /*1600*/  @P0 IMAD.SHL.U32 R6, R7, 0x10, RZ ;  /* 0x0000001007060824 */ /* 0x000fe200078e00ff */
[----:B------:R-:W-:Y:S01]  /*1610*/  UMOV UR15, 0x40004040 ;  /* 0x40004040000f7882 */ /* 0x000fe20000000000 */
[----:B------:R-:W-:Y:S01]  /*1620*/  UMOV UR27, 0x40004040 ;  /* 0x40004040001b7882 */ /* 0x000fe20000000000 */
[----:B------:R-:W-:Y:S01]  /*1630*/  @P0 LOP3.LUT R5, R5, 0x6000, RZ, 0xc0, !PT ;  /* 0x0000600005050812 */ /* 0x000fe200078ec0ff */
[----:B------:R-:W-:Y:S01]  /*1640*/  UMOV UR25, 0x40004040 ;  /* 0x4000404000197882 */ /* 0x000fe20000000000 */
[----:B------:R-:W-:Y:S01]  /*1650*/  @P0 LOP3.LUT R6, R6, 0x30, RZ, 0xc0, !PT ;  /* 0x0000003006060812 */ /* 0x000fe200078ec0ff */
[----:B------:R-:W-:Y:S01]  /*1660*/  UMOV UR31, 0x40004040 ;  /* 0x40004040001f7882 */ /* 0x000fe20000000000 */
[----:B------:R-:W-:Y:S01]  /*1670*/  @P0 LOP3.LUT R5, R5, 0x8b8, RZ, 0xfc, !PT ;  /* 0x000008b805050812 */ /* 0x000fe200078efcff */
[----:B------:R-:W-:Y:S01]  /*1680*/  UMOV UR29, 0x40004040 ;  /* 0x40004040001d7882 */ /* 0x000fe20000000000 */
[----:B------:R-:W-:Y:S01]  /*1690*/  UMOV UR35, 0x40004040 ;  /* 0x4000404000237882 */ /* 0x000fe20000000000 */
[----:B------:R-:W-:Y:S01]  /*16a0*/  UMOV UR33, 0x40004040 ;  /* 0x4000404000217882 */ /* 0x000fe20000000000 */
[----:B------:R-:W-:Y:S02]  /*16b0*/  @P0 PRMT R5, R6, 0x5410, R5 ;  /* 0x0000541006050816 */ /* 0x000fe40000000005 */
[----:B-1----:R-:W-:Y:S01]  /*16c0*/  R2UR UR14, R0 ;  /* 0x00000000000e72ca */ /* 0x002fe200000e0000 */
[----:B------:R-:W-:Y:S01]  /*16d0*/  @P0 IMAD.MOV.U32 R10, RZ, RZ, RZ ;  /* 0x000000ffff0a0224 */ /* 0x000fe200078e00ff */
[----:B------:R-:W-:Y:S02]  /*16e0*/  @P0 R2UR UR13, R5 ;  /* 0x00000000050d02ca */ /* 0x000fe400000e0000 */
[----:B------:R-:W-:Y:S02]  /*16f0*/  R2UR UR20, R2 ;  /* 0x00000000021472ca */ /* 0x000fe400000e0000 */
[----:B------:R-:W-:Y:S07]  /*1700*/  @P0 R2UR UR22, R10 ;  /* 0x000000000a1602ca */ /* 0x000fee00000e0000 */
[----:B------:R-:W-:Y:S02]  /*1710*/  UIADD3 UR24, UPT, UPT, UR14, 0x2, URZ ;  /* 0x000000020e187890 */ /* 0x000fe4000fffe0ff */
[----:B------:R-:W-:Y:S01]  /*1720*/  UIADD3 UR28, UPT, UPT, UR14, 0x4, URZ ;  /* 0x000000040e1c7890 */ /* 0x000fe2000fffe0ff */
[----:B------:R-:W-:Y:S01]  /*1730*/  IMAD.U32 R11, RZ, RZ, UR13 ;  /* 0x0000000dff0b7e24 */ /* 0x000fe2000f8e00ff */
[----:B------:R-:W-:Y:S02]  /*1740*/  UIADD3 UR26, UPT, UPT, UR20, 0x2, URZ ;  /* 0x00000002141a7890 */ /* 0x000fe4000fffe0ff */
[----:B------:R-:W-:Y:S02]  /*1750*/  UIADD3 UR30, UPT, UPT, UR20, 0x4, URZ ;  /* 0x00000004141e7890 */ /* 0x000fe4000fffe0ff */
[----:B------:R-:W-:Y:S01]  /*1760*/  @P0 R2UR UR23, R11 ;  /* 0x000000000b1702ca */ /* 0x000fe200000e0000 */
[----:B------:R-:W-:Y:S02]  /*1770*/  UIADD3 UR34, UPT, UPT, UR20, 0x6, URZ ;  /* 0x0000000614227890 */ /* 0x000fe4000fffe0ff */
[----:B------:R-:W-:Y:S10]  /*1780*/  UIADD3 UR32, UPT, UPT, UR14, 0x6, URZ ;  /* 0x000000060e207890 */ /* 0x000ff4000fffe0ff */
[----:B------:R1:W-:Y:S01]  /*1790*/  UTCQMMA gdesc[UR20], gdesc[UR14], tmem[UR12], tmem[UR22], idesc[UR23], tmem[UR4], UPT ;  /* 0x0004160e14007dea */ /* 0x0003e2000b80030c */
[----:B------:R1:W-:Y:S01]  /*17a0*/  UTCQMMA gdesc[UR26], gdesc[UR24], tmem[UR12], tmem[UR22], idesc[UR23], tmem[UR4], UPT ;  /* 0x000416181a007dea */ /* 0x0003e2000b80030c */
[----:B------:R1:W-:Y:S01]  /*17b0*/  UTCQMMA gdesc[UR30], gdesc[UR28], tmem[UR12], tmem[UR22], idesc[UR23], tmem[UR4], UPT ;  /* 0x0004161c1e007dea */ /* 0x0003e2000b80030c */
[----:B------:R1:W-:Y:S01]  /*17c0*/  UTCQMMA gdesc[UR34], gdesc[UR32], tmem[UR12], tmem[UR22], idesc[UR23], tmem[UR4], UPT ;  /* 0x0004162022007dea */ /* 0x0003e2000b80030c */
[----:B------:R1:W-:Y:S01]  /*17d0*/  UTCBAR [UR9], URZ ;  /* 0x000000ff090073e9 */ /* 0x0003e200080000ff */
[----:B------:R-:W-:Y:S05]  /*17e0*/  BRA.U UP0, `(.L_x_22) ;  /* 0x0000000100087547 */ /* 0x000fea000b800000 */
[----:B------:R2:W-:Y:S01]  /*17f0*/  UTCBAR [UR11], URZ ;  /* 0x000000ff0b0073e9 */ /* 0x0005e200080000ff */
[----:B------:R-:W-:Y:S01]  /*1800*/  NOP ;  /* 0x0000000000007918 */ /* 0x000fe20000000000 */
.L_x_22:
[----:B------:R-:W-:Y:S01]  /*1810*/  UISETP.NE.AND UP0, UPT, UR10, 0x3, UPT ;  /* 0x000000030a00788c */ /* 0x000fe2000bf05270 */
[----:B------:R-:W-:Y:S01]  /*1820*/  VIADD R7, R7, 0x2 ;  /* 0x0000000207077836 */ /* 0x000fe20000000000 */
[----:B------:R-:W-:Y:S02]  /*1830*/  UIADD3 UR10, UPT, UPT, UR10, 0x1, URZ ;  /* 0x000000010a0a7890 */ /* 0x000fe4000fffe0ff */
[----:B------:R-:W-:Y:S02]  /*1840*/  UIADD3 UR17, UPT, UPT, UR17, -0x2, URZ ;  /* 0xfffffffe11117890 */ /* 0x000fe4000fffe0ff */
[----:B-1----:R-:W-:Y:S02]  /*1850*/  USEL UR15, UR10, URZ, UP0 ;  /* 0x000000ff0a0f7287 */ /* 0x002fe40008000000 */
[----:B------:R-:W-:Y:S02]  /*1860*/  UISETP.NE.AND UP0, UPT, UR17, -0x2, UPT ;  /* 0xfffffffe1100788c */ /* 0x000fe4000bf05270 */
[----:B------:R-:W-:Y:S02]  /*1870*/  UIADD3 UR16, UPT, UPT, UR16, 0x2, URZ ;  /* 0x0000000210107890 */ /* 0x000fe4000fffe0ff */
[----:B------:R-:W-:Y:S04]  /*1880*/  ISETP.NE.AND P0, PT, RZ, UR15, PT ;  /* 0x0000000fff007c0c */ /* 0x000fe8000bf05270 */
[----:B------:R-:W-:Y:S04]  /*1890*/  SEL R5, RZ, 0x1, P0 ;  /* 0x00000001ff057807 */ /* 0x000fe80000000000 */
[----:B------:R-:W-:Y:S01]  /*18a0*/  LOP3.LUT R4, R4, R5, RZ, 0x3c, !PT ;  /* 0x0000000504047212 */ /* 0x000fe200078e3cff */
[----:B------:R-:W-:Y:S06]  /*18b0*/  BRA.U UP0, `(.L_x_23) ;  /* 0xfffffff9001c7547 */ /* 0x000fec000b83ffff */
[----:B------:R-:W-:-:S13]  /*18c0*/  ISETP.NE.AND P0, PT, R3, UR18, PT ;  /* 0x0000001203007c0c */ /* 0x000fda000bf05270 */
[----:B--2---:R-:W-:Y:S05]  /*18d0*/  @!P0 EXIT ;  /* 0x000000000000894d */ /* 0x004fea0003800000 */
[----:B------:R-:W-:Y:S01]  /*18e0*/  UIADD3 UR18, UPT, UPT, UR18, 0x1, URZ ;  /* 0x0000000112127890 */ /* 0x000fe2000fffe0ff */
[----:B------:R-:W-:Y:S11]  /*18f0*/  BRA `(.L_x_24) ;  /* 0xfffffff400c87947 */ /* 0x000ff6000383ffff */
.L_x_11:
[----:B------:R-:W-:-:S13]  /*1900*/  ELECT P0, URZ, PT ;  /* 0x0000000000ff782f */ /* 0x000fda0003800000 */
[----:B------:R-:W-:Y:S05]  /*1910*/  @!P0 BRA `(.L_x_13) ;  /* 0x0000001800d88947 */ /* 0x000fea0003800000 */
[----:B------:R-:W1:Y:S02]  /*1920*/  S2UR UR4, SR_CTAID.X ;  /* 0x00000000000479c3 */ /* 0x000e640000002500 */
[----:B-1----:R-:W-:-:S13]  /*1930*/  ISETP.LE.U32.AND P0, PT, R0, UR4, PT ;  /* 0x0000000400007c0c */ /* 0x002fda000bf03070 */
[----:B------:R-:W-:Y:S05]  /*1940*/  @P0 EXIT ;  /* 0x000000000000094d */ /* 0x000fea0003800000 */
[----:B------:R-:W1:Y:S01]  /*1950*/  S2R R8, SR_CgaCtaId ;  /* 0x0000000000087919 */ /* 0x000e620000008800 */
[----:B------:R-:W-:Y:S01]  /*1960*/  IMAD.U32 R13, RZ, RZ, UR4 ;  /* 0x00000004ff0d7e24 */ /* 0x000fe2000f8e00ff */
[----:B------:R-:W2:Y:S04]  /*1970*/  LDC.64 R22, c[0x0][0x380] ;  /* 0x0000e000ff167b82 */ /* 0x000ea80000000a00 */
[----:B------:R-:W-:Y:S02]  /*1980*/  LOP3.LUT R3, RZ, R13, RZ, 0x33, !PT ;  /* 0x0000000dff037212 */ /* 0x000fe400078e33ff */
[----:B------:R-:W-:Y:S02]  /*1990*/  PRMT R12, R13, 0x7610, R12 ;  /* 0x000076100d0c7816 */ /* 0x000fe4000000000c */
[----:B------:R-:W3:Y:S01]  /*19a0*/  LDC.64 R16, c[0x0][0x348] ;  /* 0x0000d200ff107b82 */ /* 0x000ee20000000a00 */
[----:B------:R-:W-:-:S04]  /*19b0*/  IMAD.IADD R3, R0, 0x1, R3 ;  /* 0x0000000100037824 */ /* 0x000fc800078e0203 */
[----:B------:R-:W-:Y:S01]  /*19c0*/  IMAD.HI.U32 R10, R3, -0x99fc267, RZ ;  /* 0xf6603d99030a7827 */ /* 0x000fe200078e00ff */
[----:B------:R-:W-:Y:S02]  /*19d0*/  MOV R3, 0x400 ;  /* 0x0000040000037802 */ /* 0x000fe40000000f00 */
[----:B------:R-:W4:Y:S02]  /*19e0*/  LDC.64 R6, c[0x0][0x358] ;  /* 0x0000d600ff067b82 */ /* 0x000f240000000a00 */
[----:B------:R-:W-:-:S05]  /*19f0*/  SHF.R.U32.HI R10, RZ, 0x7, R10 ;  /* 0x00000007ff0a7819 */ /* 0x000fca000001160a */
[----:B------:R-:W-:Y:S01]  /*1a00*/  IMAD.MOV R10, RZ, RZ, -R10 ;  /* 0x000000ffff0a7224 */ /* 0x000fe200078e0a0a */
[----:B-1----:R-:W-:-:S07]  /*1a10*/  LEA R8, R8, R3, 0x18 ;  /* 0x0000000308087211 */ /* 0x002fce00078ec0ff */
.L_x_41:
[----:B------:R-:W-:Y:S01]  /*1a20*/  SHF.R.U32.HI R3, RZ, 0x5, R13 ;  /* 0x00000005ff037819 */ /* 0x000fe2000001160d */
[----:B------:R-:W-:Y:S05]  /*1a30*/  YIELD ;  /* 0x0000000000007946 */ /* 0x000fea0003800000 */
[----:B------:R-:W-:Y:S02]  /*1a40*/  LOP3.LUT R3, R3, 0x7fffff0, RZ, 0xc0, !PT ;  /* 0x07fffff003037812 */ /* 0x000fe400078ec0ff */
[----:B------:R-:W-:Y:S02]  /*1a50*/  LOP3.LUT R34, R12, 0x1ff, RZ, 0xc0, !PT ;  /* 0x000001ff0c227812 */ /* 0x000fe400078ec0ff */
[----:B------:R-:W-:Y:S02]  /*1a60*/  VIADDMNMX.U32 R39, R2, -R3, 0x10, PT ;  /* 0x0000001002277446 */ /* 0x000fe40003800803 */
[----:B--234-:R-:W-:Y:S02]  /*1a70*/  MOV R4, 0x1a90 ;  /* 0x00001a9000047802 */ /* 0x01cfe40000000f00 */
[----:B--234-:R-:W-:Y:S05]  /*1a80*/  CALL.REL.NOINC `($__internal_3_$__cuda_sm20_div_u16) ;  /* 0x00000040001c7944 */ /* 0x01cfea0003c00000 */
[----:B------:R-:W-:Y:S01]  /*1a90*/  IMAD.MOV.U32 R11, RZ, RZ, -0x80000000 ;  /* 0x80000000ff0b7424 */ /* 0x000fe200078e00ff */
[----:B------:R-:W-:Y:S02]  /*1aa0*/  PRMT R39, R39, 0x9910, RZ ;  /* 0x0000991027277816 */ /* 0x000fe400000000ff */
[----:B------:R-:W-:Y:S01]  /*1ab0*/  PRMT R4, R0, 0x9910, RZ ;  /* 0x0000991000047816 */ /* 0x000fe200000000ff */
[----:B------:R-:W1:Y:S04]  /*1ac0*/  SYNCS.PHASECHK.TRANS64.TRYWAIT P0, [R8+URZ+0x31820], R11 ;  /* 0x0318200b080075a7 */ /* 0x000e6800080011ff */
[----:B------:R-:W-:Y:S04]  /*1ad0*/  IMAD R4, R39, R4, RZ ;  /* 0x0000000427047224 */ /* 0x000fe800078e02ff */
[----:B------:R-:W-:Y:S05]  /*1ae0*/  IMAD.MOV R4, RZ, RZ, -R4 ;  /* 0x000000ffff047224 */ /* 0x000fea00078e0a04 */
[----:B------:R-:W-:Y:S04]  /*1af0*/  PRMT R5, R4, 0x7710, RZ ;  /* 0x0000771004057816 */ /* 0x000fe800000000ff */
[----:B------:R-:W-:Y:S04]  /*1b00*/  IADD3 R4, PT, PT, R34, R5, RZ ;  /* 0x0000000522047210 */ /* 0x000fe80007ffe0ff */
[----:B------:R-:W-:Y:S05]  /*1b10*/  LOP3.LUT R4, R4, 0xffff, RZ, 0xc0, !PT ;  /* 0x0000ffff04047812 */ /* 0x000fea00078ec0ff */
[----:B------:R-:W-:Y:S01]  /*1b20*/  IMAD.IADD R9, R3, 0x1, R4 ;  /* 0x0000000103097824 */ /* 0x000fe200078e0204 */
[----:B-1----:R-:W-:Y:S06]  /*1b30*/  @!P0 BRA `(.L_x_25) ;  /* 0x0000003800348947 */ /* 0x002fec0003800000 */
.L_x_78:
[----:B------:R-:W-:Y:S01]  /*1b40*/  R2UR UR4, R6 ;  /* 0x00000000060472ca */ /* 0x000fe200000e0000 */
[----:B------:R-:W-:Y:S01]  /*1b50*/  IMAD.SHL.U32 R9, R9, 0x80, RZ ;  /* 0x0000008009097824 */ /* 0x000fe200078e00ff */
[----:B------:R-:W-:Y:S01]  /*1b60*/  R2UR UR5, R7 ;  /* 0x00000000070572ca */ /* 0x000fe200000e0000 */
[----:B------:R-:W-:Y:S01]  /*1b70*/  UMOV UR14, URZ ;  /* 0x000000ff000e7c82 */ /* 0x000fe20008000000 */
[----:B------:R-:W-:Y:S01]  /*1b80*/  LOP3.LUT R0, R0, 0xffff, RZ, 0xc0, !PT ;  /* 0x0000ffff00007812 */ /* 0x000fe200078ec0ff */
[----:B------:R-:W-:Y:S01]  /*1b90*/  UMOV UR6, 0x0 ;  /* 0x0000000000067882 */ /* 0x000fe20000000000 */
[C---:B------:R-:W-:Y:S01]  /*1ba0*/  LEA R4, P0, R9.reuse, R22, 0x2 ;  /* 0x0000001609047211 */ /* 0x040fe200078010ff */
[----:B------:R-:W-:Y:S01]  /*1bb0*/  UMOV UR7, 0x10000000 ;  /* 0x1000000000077882 */ /* 0x000fe20000000000 */
[C---:B------:R-:W-:Y:S01]  /*1bc0*/  IADD3 R40, P3, PT, R16.reuse, 0x40, RZ ;  /* 0x0000004010287810 */ /* 0x040fe20007f7e0ff */
[----:B------:R-:W-:Y:S01]  /*1bd0*/  UMOV UR10, UR14 ;  /* 0x0000000e000a7c82 */ /* 0x000fe20008000000 */
[C---:B-1----:R-:W-:Y:S01]  /*1be0*/  LEA.HI.X R5, R9.reuse, R23, RZ, 0x2, P0 ;  /* 0x0000001709057211 */ /* 0x042fe200000f14ff */
[----:B------:R-:W-:Y:S01]  /*1bf0*/  UMOV UR23, URZ ;  /* 0x000000ff00177c82 */ /* 0x000fe20008000000 */
[----:B------:R-:W-:Y:S01]  /*1c00*/  IADD3 R34, P0, PT, R16, 0x1c0, RZ ;  /* 0x000001c010227810 */ /* 0x000fe20007f1e0ff */
[----:B------:R-:W-:Y:S01]  /*1c10*/  IMAD R0, R0, 0xe0, RZ ;  /* 0x000000e000007824 */ /* 0x000fe200078e02ff */
[----:B------:R-:W-:Y:S01]  /*1c20*/  IADD3 R38, P2, PT, R16, 0xc0, RZ ;  /* 0x000000c010267810 */ /* 0x000fe20007f5e0ff */
[----:B------:R-:W-:Y:S01]  /*1c30*/  VIADD R20, R8, 0x31800 ;  /* 0x0003180008147836 */ /* 0x000fe20000000000 */
[----:B------:R-:W-:Y:S01]  /*1c40*/  R2UR UR30, R40 ;  /* 0x00000000281e72ca */ /* 0x000fe200000e0000 */
[----:B------:R-:W2:Y:S01]  /*1c50*/  LDG.E.CONSTANT R5, desc[UR4][R4.64] ;  /* 0x0000000404057981 */ /* 0x000ea2000c1e9900 */
[----:B------:R-:W-:Y:S01]  /*1c60*/  R2UR UR15, R9 ;  /* 0x00000000090f72ca */ /* 0x000fe200000e0000 */
[----:B------:R-:W-:Y:S01]  /*1c70*/  VIADD R15, R8, 0x4000 ;  /* 0x00004000080f7836 */ /* 0x000fe20000000000 */
[----:B------:R-:W-:Y:S01]  /*1c80*/  R2UR UR13, R20 ;  /* 0x00000000140d72ca */ /* 0x000fe200000e0000 */
[--C-:B------:R-:W-:Y:S01]  /*1c90*/  IMAD.X R41, RZ, RZ, R17.reuse, P3 ;  /* 0x000000ffff297224 */ /* 0x100fe200018e0611 */
[----:B------:R-:W-:Y:S01]  /*1ca0*/  IADD3 R36, P1, PT, R16, 0x140, RZ ;  /* 0x0000014010247810 */ /* 0x000fe20007f3e0ff */
[--C-:B------:R-:W-:Y:S01]  /*1cb0*/  IMAD.X R35, RZ, RZ, R17.reuse, P0 ;  /* 0x000000ffff237224 */ /* 0x100fe200000e0611 */
[----:B------:R-:W-:Y:S01]  /*1cc0*/  R2UR UR12, R15 ;  /* 0x000000000f0c72ca */ /* 0x000fe200000e0000 */
[----:B------:R-:W-:Y:S01]  /*1cd0*/  VIADD R14, R8, 0x14000 ;  /* 0x00014000080e7836 */ /* 0x000fe20000000000 */
[----:B------:R-:W-:Y:S01]  /*1ce0*/  R2UR UR31, R41 ;  /* 0x00000000291f72ca */ /* 0x000fe200000e0000 */
[--C-:B------:R-:W-:Y:S01]  /*1cf0*/  IMAD.X R39, RZ, RZ, R17.reuse, P2 ;  /* 0x000000ffff277224 */ /* 0x100fe200010e0611 */
[----:B------:R-:W-:Y:S01]  /*1d00*/  R2UR UR28, R38 ;  /* 0x00000000261c72ca */ /* 0x000fe200000e0000 */
[----:B------:R-:W-:Y:S01]  /*1d10*/  VIADD R19, R8, 0x30000 ;  /* 0x0003000008137836 */ /* 0x000fe20000000000 */
[----:B------:R-:W-:Y:S01]  /*1d20*/  R2UR UR8, R14 ;  /* 0x000000000e0872ca */ /* 0x000fe200000e0000 */
[----:B------:R-:W-:Y:S01]  /*1d30*/  IMAD.X R37, RZ, RZ, R17, P1 ;  /* 0x000000ffff257224 */ /* 0x000fe200008e0611 */
[----:B------:R-:W-:Y:S01]  /*1d40*/  R2UR UR29, R39 ;  /* 0x00000000271d72ca */ /* 0x000fe200000e0000 */
[----:B------:R-:W-:Y:S01]  /*1d50*/  UMOV UR9, UR13 ;  /* 0x0000000d00097c82 */ /* 0x000fe20008000000 */
[----:B------:R-:W-:Y:S01]  /*1d60*/  R2UR UR26, R36 ;  /* 0x00000000241a72ca */ /* 0x000fe200000e0000 */
[----:B------:R-:W-:Y:S01]  /*1d70*/  VIADD R18, R8, 0x30800 ;  /* 0x0003080008127836 */ /* 0x000fe20000000000 */
[----:B------:R-:W-:Y:S01]  /*1d80*/  R2UR UR27, R37 ;  /* 0x00000000251b72ca */ /* 0x000fe200000e0000 */
[----:B------:R-:W-:Y:S01]  /*1d90*/  UMOV UR21, UR13 ;  /* 0x0000000d00157c82 */ /* 0x000fe20008000000 */
[----:B------:R-:W-:Y:S01]  /*1da0*/  R2UR UR20, R19 ;  /* 0x00000000131472ca */ /* 0x000fe200000e0000 */
[----:B------:R1:W-:Y:S01]  /*1db0*/  UTMALDG.2D [UR12], [UR30], desc[UR6] ;  /* 0x0000060c1e0075b4 */ /* 0x0003e20008009000 */
[----:B------:R-:W-:Y:S01]  /*1dc0*/  R2UR UR24, R34 ;  /* 0x00000000221872ca */ /* 0x000fe200000e0000 */
[----:B------:R-:W-:Y:S01]  /*1dd0*/  UMOV UR22, UR15 ;  /* 0x0000000f00167c82 */ /* 0x000fe20008000000 */
[----:B------:R-:W-:Y:S01]  /*1de0*/  R2UR UR25, R35 ;  /* 0x00000000231972ca */ /* 0x000fe200000e0000 */
[----:B------:R-:W-:Y:S01]  /*1df0*/  IMAD.MOV.U32 R31, RZ, RZ, 0xb580 ;  /* 0x0000b580ff1f7424 */ /* 0x000fe200078e00ff */
[----:B------:R-:W-:Y:S01]  /*1e00*/  R2UR UR18, R0 ;  /* 0x00000000001272ca */ /* 0x000fe200000e0000 */
[----:B------:R-:W-:Y:S01]  /*1e10*/  UMOV UR17, UR13 ;  /* 0x0000000d00117c82 */ /* 0x000fe20008000000 */
[----:B------:R-:W-:Y:S01]  /*1e20*/  R2UR UR16, R18 ;  /* 0x00000000121072ca */ /* 0x000fe200000e0000 */
[C---:B------:R-:W-:Y:S02]  /*1e30*/  VIADD R29, R8.reuse, 0x31808 ;  /* 0x00031808081d7836 */ /* 0x040fe40000000000 */
[C---:B------:R-:W-:Y:S02]  /*1e40*/  VIADD R30, R8.reuse, 0x8000 ;  /* 0x00008000081e7836 */ /* 0x040fe40000000000 */
[----:B------:R-:W-:Y:S02]  /*1e50*/  VIADD R28, R8, 0x1b000 ;  /* 0x0001b000081c7836 */ /* 0x000fe40000000000 */
[C---:B--2---:R-:W-:Y:S01]  /*1e60*/  IMAD R3, R5.reuse, 0x1c00, R0 ;  /* 0x00001c0005037824 */ /* 0x044fe200078e0200 */
[----:B------:R-:W-:Y:S02]  /*1e70*/  ISETP.GT.AND P0, PT, R5, RZ, PT ;  /* 0x000000ff0500720c */ /* 0x000fe40003f04270 */
[----:B------:R-:W-:Y:S02]  /*1e80*/  VIMNMX R21, PT, PT, RZ, R5, !PT ;  /* 0x00000005ff157248 */ /* 0x000fe40007fe0100 */
[----:B------:R-:W-:Y:S02]  /*1e90*/  SEL R32, R3, R0, P0 ;  /* 0x0000000003207207 */ /* 0x000fe40000000000 */
[----:B------:R-:W-:Y:S02]  /*1ea0*/  R2UR UR19, R21 ;  /* 0x00000000151372ca */ /* 0x000fe400000e0000 */
[----:B------:R-:W-:Y:S11]  /*1eb0*/  R2UR UR11, R32 ;  /* 0x00000000200b72ca */ /* 0x000ff600000e0000 */
[----:B------:R-:W-:Y:S02]  /*1ec0*/  USHF.L.U32 UR19, UR19, 0x2, URZ ;  /* 0x0000000213137899 */ /* 0x000fe400080006ff */
[----:B------:R1:W-:Y:S01]  /*1ed0*/  UTMALDG.2D [UR8], [UR28], desc[UR6] ;  /* 0x000006081c0075b4 */ /* 0x0003e20008009000 */
[----:B------:R1:W-:Y:S06]  /*1ee0*/  UTMALDG.2D [UR20], [UR26], desc[UR6] ;  /* 0x000006141a0075b4 */ /* 0x0003ec0008009000 */
[----:B------:R1:W-:Y:S01]  /*1ef0*/  UTMALDG.2D [UR16], [UR24], desc[UR6] ;  /* 0x00000610180075b4 */ /* 0x0003e20008009000 */
[----:B------:R1:W-:Y:S01]  /*1f00*/  SYNCS.ARRIVE.TRANS64 RZ, [R8+URZ+0x31800], R31 ;  /* 0x0318001f08ff79a7 */ /* 0x0003e200080000ff */
[----:B------:R-:W2:Y:S02]  /*1f10*/  SYNCS.PHASECHK.TRANS64.TRYWAIT P0, [R8+URZ+0x31828], R11 ;  /* 0x0318280b080075a7 */ /* 0x000ea400080011ff */
[----:B-12---:R-:W-:Y:S05]  /*1f20*/  @!P0 BRA `(.L_x_26) ;  /* 0x0000003400548947 */ /* 0x006fea0003800000 */
.L_x_79:
[----:B------:R-:W-:Y:S01]  /*1f30*/  R2UR UR9, R29 ;  /* 0x000000001d0972ca */ /* 0x000fe200000e0000 */
[----:B------:R-:W-:Y:S01]  /*1f40*/  UMOV UR14, 0x0 ;  /* 0x00000000000e7882 */ /* 0x000fe20000000000 */
[----:B------:R-:W-:Y:S01]  /*1f50*/  R2UR UR16, R40 ;  /* 0x00000000281072ca */ /* 0x000fe200000e0000 */
[----:B------:R-:W-:Y:S01]  /*1f60*/  UMOV UR15, 0x10000000 ;  /* 0x10000000000f7882 */ /* 0x000fe20000000000 */
[----:B------:R-:W-:Y:S01]  /*1f70*/  R2UR UR17, R41 ;  /* 0x00000000291172ca */ /* 0x000fe200000e0000 */
[----:B------:R-:W-:Y:S01]  /*1f80*/  UMOV UR10, 0x80 ;  /* 0x00000080000a7882 */ /* 0x000fe20000000000 */
[----:B------:R-:W-:Y:S01]  /*1f90*/  R2UR UR11, R9 ;  /* 0x00000000090b72ca */ /* 0x000fe200000e0000 */
[----:B------:R-:W-:Y:S01]  /*1fa0*/  IMAD.MOV.U32 R27, RZ, RZ, 0xb000 ;  /* 0x0000b000ff1b7424 */ /* 0x000fe200078e00ff */
[----:B------:R-:W-:Y:S01]  /*1fb0*/  R2UR UR8, R30 ;  /* 0x000000001e0872ca */ /* 0x000fe200000e0000 */
[----:B------:R-:W-:Y:S01]  /*1fc0*/  UMOV UR6, 0x80 ;  /* 0x0000008000067882 */ /* 0x000fe20000000000 */
[----:B------:R-:W-:Y:S01]  /*1fd0*/  R2UR UR12, R38 ;  /* 0x00000000260c72ca */ /* 0x000fe200000e0000 */
[----:B------:R-:W-:Y:S01]  /*1fe0*/  VIADD R25, R8, 0x31810 ;  /* 0x0003181008197836 */ /* 0x000fe20000000000 */
[----:B------:R-:W-:Y:S01]  /*1ff0*/  R2UR UR13, R39 ;  /* 0x00000000270d72ca */ /* 0x000fe200000e0000 */
[----:B------:R-:W-:Y:S01]  /*2000*/  UMOV UR5, UR9 ;  /* 0x0000000900057c82 */ /* 0x000fe20008000000 */
[----:B------:R-:W-:Y:S01]  /*2010*/  R2UR UR7, R32 ;  /* 0x00000000200772ca */ /* 0x000fe200000e0000 */
[----:B------:R-:W-:Y:S01]  /*2020*/  VIADD R24, R8, 0x22000 ;  /* 0x0002200008187836 */ /* 0x000fe20000000000 */
[----:B------:R-:W-:Y:S01]  /*2030*/  R2UR UR4, R28 ;  /* 0x000000001c0472ca */ /* 0x000fe200000e0000 */
[----:B------:R-:W-:Y:S04]  /*2040*/  VIADD R26, R8, 0xc000 ;  /* 0x0000c000081a7836 */ /* 0x000fe80000000000 */
[----:B------:R2:W-:Y:S08]  /*2050*/  UTMALDG.2D [UR8], [UR16], desc[UR14] ;  /* 0x00000e08100075b4 */ /* 0x0005f00008009000 */
[----:B------:R2:W-:Y:S01]  /*2060*/  UTMALDG.2D [UR4], [UR12], desc[UR14] ;  /* 0x00000e040c0075b4 */ /* 0x0005e20008009000 */
[----:B------:R2:W-:Y:S01]  /*2070*/  SYNCS.ARRIVE.TRANS64 RZ, [R8+URZ+0x31808], R27 ;  /* 0x0318081b08ff79a7 */ /* 0x0005e200080000ff */
[----:B------:R-:W3:Y:S02]  /*2080*/  SYNCS.PHASECHK.TRANS64.TRYWAIT P0, [R8+URZ+0x31830], R11 ;  /* 0x0318300b080075a7 */ /* 0x000ee400080011ff */
[----:B--23--:R-:W-:Y:S05]  /*2090*/  @!P0 BRA `(.L_x_27) ;  /* 0x0000003400148947 */ /* 0x00cfea0003800000 */
.L_x_80:
[----:B------:R-:W-:Y:S01]  /*20a0*/  R2UR UR9, R25 ;  /* 0x00000000190972ca */ /* 0x000fe200000e0000 */
[----:B------:R-:W-:Y:S01]  /*20b0*/  UMOV UR14, 0x0 ;  /* 0x00000000000e7882 */ /* 0x000fe20000000000 */
[----:B------:R-:W-:Y:S01]  /*20c0*/  R2UR UR16, R40 ;  /* 0x00000000281072ca */ /* 0x000fe200000e0000 */
[----:B------:R-:W-:Y:S01]  /*20d0*/  UMOV UR15, 0x10000000 ;  /* 0x10000000000f7882 */ /* 0x000fe20000000000 */
[----:B------:R-:W-:Y:S01]  /*20e0*/  R2UR UR17, R41 ;  /* 0x00000000291172ca */ /* 0x000fe200000e0000 */
[----:B------:R-:W-:Y:S01]  /*20f0*/  UMOV UR10, 0x100 ;  /* 0x00000100000a7882 */ /* 0x000fe20000000000 */
[----:B------:R-:W-:Y:S01]  /*2100*/  R2UR UR11, R9 ;  /* 0x00000000090b72ca */ /* 0x000fe200000e0000 */
[----:B------:R-:W-:Y:S01]  /*2110*/  UMOV UR6, 0x100 ;  /* 0x0000010000067882 */ /* 0x000fe20000000000 */
[----:B------:R-:W-:Y:S01]  /*2120*/  R2UR UR8, R26 ;  /* 0x000000001a0872ca */ /* 0x000fe200000e0000 */
[----:B------:R-:W-:Y:S01]  /*2130*/  VIADD R4, R8, 0x31818 ;  /* 0x0003181808047836 */ /* 0x000fe20000000000 */
[----:B------:R-:W-:Y:S01]  /*2140*/  R2UR UR12, R38 ;  /* 0x00000000260c72ca */ /* 0x000fe200000e0000 */
[----:B------:R-:W-:Y:S01]  /*2150*/  VIADD R3, R8, 0x29000 ;  /* 0x0002900008037836 */ /* 0x000fe20000000000 */
[----:B------:R-:W-:Y:S01]  /*2160*/  R2UR UR13, R39 ;  /* 0x00000000270d72ca */ /* 0x000fe200000e0000 */
[----:B------:R-:W-:Y:S01]  /*2170*/  UMOV UR5, UR9 ;  /* 0x0000000900057c82 */ /* 0x000fe20008000000 */
[----:B------:R-:W-:Y:S01]  /*2180*/  R2UR UR7, R32 ;  /* 0x00000000200772ca */ /* 0x000fe200000e0000 */
[----:B-1----:R-:W-:Y:S01]  /*2190*/  VIADD R5, R8, 0x10000 ;  /* 0x0001000008057836 */ /* 0x002fe20000000000 */
[----:B------:R-:W-:Y:S05]  /*21a0*/  R2UR UR4, R24 ;  /* 0x00000000180472ca */ /* 0x000fea00000e0000 */
[----:B------:R1:W-:Y:S08]  /*21b0*/  UTMALDG.2D [UR8], [UR16], desc[UR14] ;  /* 0x00000e08100075b4 */ /* 0x0003f00008009000 */
[----:B------:R1:W-:Y:S01]  /*21c0*/  UTMALDG.2D [UR4], [UR12], desc[UR14] ;  /* 0x00000e040c0075b4 */ /* 0x0003e20008009000 */
[----:B------:R1:W-:Y:S01]  /*21d0*/  SYNCS.ARRIVE.TRANS64 RZ, [R8+URZ+0x31810], R27 ;  /* 0x0318101b08ff79a7 */ /* 0x0003e200080000ff */
[----:B------:R-:W2:Y:S02]  /*21e0*/  SYNCS.PHASECHK.TRANS64.TRYWAIT P0, [R8+URZ+0x31838], R11 ;  /* 0x0318380b080075a7 */ /* 0x000ea400080011ff */
[----:B-12---:R-:W-:Y:S05]  /*21f0*/  @!P0 BRA `(.L_x_28) ;  /* 0x0000003000d88947 */ /* 0x006fea0003800000 */
.L_x_81:
        /* <DEDUP_REMOVED lines=8> */
[----:B------:R-:W-:Y:S02]  /*2280*/  R2UR UR8, R5 ;  /* 0x00000000050872ca */ /* 0x000fe400000e0000 */
[----:B------:R-:W-:Y:S02]  /*2290*/  R2UR UR12, R38 ;  /* 0x00000000260c72ca */ /* 0x000fe400000e0000 */
[----:B------:R-:W-:Y:S01]  /*22a0*/  R2UR UR13, R39 ;  /* 0x00000000270d72ca */ /* 0x000fe200000e0000 */
[----:B------:R-:W-:Y:S01]  /*22b0*/  UMOV UR5, UR9 ;  /* 0x0000000900057c82 */ /* 0x000fe20008000000 */
[----:B------:R-:W-:Y:S02]  /*22c0*/  R2UR UR7, R32 ;  /* 0x00000000200772ca */ /* 0x000fe400000e0000 */
[----:B------:R-:W-:Y:S05]  /*22d0*/  R2UR UR4, R3 ;  /* 0x00000000030472ca */ /* 0x000fea00000e0000 */
[----:B------:R2:W-:Y:S08]  /*22e0*/  UTMALDG.2D [UR8], [UR16], desc[UR14] ;  /* 0x00000e08100075b4 */ /* 0x0005f00008009000 */
[----:B------:R2:W-:Y:S01]  /*22f0*/  UTMALDG.2D [UR4], [UR12], desc[UR14] ;  /* 0x00000e040c0075b4 */ /* 0x0005e20008009000 */
[----:B------:R2:W-:Y:S01]  /*2300*/  SYNCS.ARRIVE.TRANS64 RZ, [R8+URZ+0x31818], R27 ;  /* 0x0318181b08ff79a7 */ /* 0x0005e200080000ff */
[----:B------:R-:W3:Y:S02]  /*2310*/  SYNCS.PHASECHK.TRANS64.TRYWAIT P0, [R8+URZ+0x31820], RZ ;  /* 0x031820ff080075a7 */ /* 0x000ee400080011ff */
[----:B--23--:R-:W-:Y:S05]  /*2320*/  @!P0 BRA `(.L_x_29) ;  /* 0x0000003000a88947 */ /* 0x00cfea0003800000 */
.L_x_82:
        /* <DEDUP_REMOVED lines=11> */
[----:B------:R-:W-:Y:S01]  /*23e0*/  R2UR UR27, R39 ;  /* 0x00000000271b72ca */ /* 0x000fe200000e0000 */
[----:B------:R-:W-:Y:S01]  /*23f0*/  UMOV UR5, UR9 ;  /* 0x0000000900057c82 */ /* 0x000fe20008000000 */
[----:B------:R-:W-:Y:S01]  /*2400*/  R2UR UR4, R14 ;  /* 0x000000000e0472ca */ /* 0x000fe200000e0000 */
[----:B------:R-:W-:Y:S01]  /*2410*/  UMOV UR17, UR9 ;  /* 0x0000000900117c82 */ /* 0x000fe20008000000 */
[----:B------:R-:W-:Y:S01]  /*2420*/  R2UR UR7, R32 ;  /* 0x00000000200772ca */ /* 0x000fe200000e0000 */
[----:B------:R-:W-:Y:S01]  /*2430*/  UMOV UR13, UR9 ;  /* 0x00000009000d7c82 */ /* 0x000fe20008000000 */
[----:B------:R-:W-:Y:S02]  /*2440*/  R2UR UR15, R21 ;  /* 0x00000000150f72ca */ /* 0x000fe400000e0000 */
[----:B------:R-:W-:Y:S01]  /*2450*/  R2UR UR22, R36 ;  /* 0x00000000241672ca */ /* 0x000fe200000e0000 */
[----:B------:R3:W-:Y:S01]  /*2460*/  UTMALDG.2D [UR8], [UR28], desc[UR24] ;  /* 0x000018081c0075b4 */ /* 0x0007e20008009000 */
[----:B------:R-:W-:Y:S01]  /*2470*/  R2UR UR23, R37 ;  /* 0x00000000251772ca */ /* 0x000fe200000e0000 */
[----:B------:R-:W-:Y:S01]  /*2480*/  UMOV UR18, UR11 ;  /* 0x0000000b00127c82 */ /* 0x000fe20008000000 */
[----:B------:R-:W-:Y:S02]  /*2490*/  R2UR UR16, R19 ;  /* 0x00000000131072ca */ /* 0x000fe400000e0000 */
[----:B------:R-:W-:Y:S02]  /*24a0*/  R2UR UR20, R34 ;  /* 0x00000000221472ca */ /* 0x000fe400000e0000 */
[----:B------:R-:W-:Y:S01]  /*24b0*/  R2UR UR21, R35 ;  /* 0x00000000231572ca */ /* 0x000fe200000e0000 */
[----:B------:R3:W-:Y:S01]  /*24c0*/  UTMALDG.2D [UR4], [UR26], desc[UR24] ;  /* 0x000018041a0075b4 */ /* 0x0007e20008009000 */
[----:B------:R-:W-:Y:S01]  /*24d0*/  R2UR UR12, R18 ;  /* 0x00000000120c72ca */ /* 0x000fe200000e0000 */
[----:B------:R-:W-:Y:S01]  /*24e0*/  ULEA UR15, UR15, 0x1, 0x2 ;  /* 0x000000010f0f7891 */ /* 0x000fe2000f8e10ff */
[----:B------:R-:W-:Y:S05]  /*24f0*/  R2UR UR14, R0 ;  /* 0x00000000000e72ca */ /* 0x000fea00000e0000 */
[----:B------:R3:W-:Y:S08]  /*2500*/  UTMALDG.2D [UR16], [UR22], desc[UR24] ;  /* 0x00001810160075b4 */ /* 0x0007f00008009000 */
[----:B------:R3:W-:Y:S01]  /*2510*/  UTMALDG.2D [UR12], [UR20], desc[UR24] ;  /* 0x0000180c140075b4 */ /* 0x0007e20008009000 */
[----:B------:R3:W-:Y:S01]  /*2520*/  SYNCS.ARRIVE.TRANS64 RZ, [R8+URZ+0x31800], R31 ;  /* 0x0318001f08ff79a7 */ /* 0x0007e200080000ff */
[----:B------:R-:W4:Y:S02]  /*2530*/  SYNCS.PHASECHK.TRANS64.TRYWAIT P0, [R8+URZ+0x31828], RZ ;  /* 0x031828ff080075a7 */ /* 0x000f2400080011ff */
[----:B---34-:R-:W-:Y:S05]  /*2540*/  @!P0 BRA `(.L_x_30) ;  /* 0x0000003000348947 */ /* 0x018fea0003800000 */
.L_x_83:
        /* <DEDUP_REMOVED lines=17> */
[----:B------:R-:W5:Y:S02]  /*2660*/  SYNCS.PHASECHK.TRANS64.TRYWAIT P0, [R8+URZ+0x31830], RZ ;  /* 0x031830ff080075a7 */ /* 0x000f6400080011ff */
[----:B----45:R-:W-:Y:S05]  /*2670*/  @!P0 BRA `(.L_x_31) ;  /* 0x0000002c00fc8947 */ /* 0x030fea0003800000 */
.L_x_84:
        /* <DEDUP_REMOVED lines=18> */
[----:B-1---5:R-:W-:Y:S05]  /*27a0*/  @!P0 BRA `(.L_x_32) ;  /* 0x0000002c00c48947 */ /* 0x022fea0003800000 */
.L_x_85:
        /* <DEDUP_REMOVED lines=17> */
[----:B------:R-:W5:Y:S02]  /*28c0*/  SYNCS.PHASECHK.TRANS64.TRYWAIT P0, [R8+URZ+0x31820], R11 ;  /* 0x0318200b080075a7 */ /* 0x000f6400080011ff */
[----:B-1---5:R-:W-:Y:S05]  /*28d0*/  @!P0 BRA `(.L_x_33) ;  /* 0x0000002c008c8947 */ /* 0x022fea0003800000 */
.L_x_86:
        /* <DEDUP_REMOVED lines=32> */
[----:B------:R-:W5:Y:S02]  /*2ae0*/  SYNCS.PHASECHK.TRANS64.TRYWAIT P0, [R8+URZ+0x31828], R11 ;  /* 0x0318280b080075a7 */ /* 0x000f6400080011ff */
[----:B-1---5:R-:W-:Y:S05]  /*2af0*/  @!P0 BRA `(.L_x_34) ;  /* 0x0000002c00208947 */ /* 0x022fea0003800000 */
.L_x_87:
        /* <DEDUP_REMOVED lines=19> */
.L_x_88:
        /* <DEDUP_REMOVED lines=19> */
.L_x_89:
        /* <DEDUP_REMOVED lines=19> */
.L_x_90:
        /* <DEDUP_REMOVED lines=32> */
[----:B------:R-:W5:Y:S02]  /*3090*/  SYNCS.PHASECHK.TRANS64.TRYWAIT P0, [R8+URZ+0x31828], RZ ;  /* 0x031828ff080075a7 */ /* 0x000f6400080011ff */
[----:B-1---5:R-:W-:Y:S05]  /*30a0*/  @!P0 BRA `(.L_x_38) ;  /* 0x00000028001c8947 */ /* 0x022fea0003800000 */
.L_x_91:
        /* <DEDUP_REMOVED lines=19> */
.L_x_92:
        /* <DEDUP_REMOVED lines=19> */
.L_x_93:
        /* <DEDUP_REMOVED lines=10> */
[----:B------:R-:W-:Y:S02]  /*33b0*/  R2UR UR12, R38 ;  /* 0x00000000260c72ca */ /* 0x000fe400000e0000 */
[----:B------:R-:W-:Y:S02]  /*33c0*/  R2UR UR13, R39 ;  /* 0x00000000270d72ca */ /* 0x000fe400000e0000 */
[----:B------:R-:W-:Y:S02]  /*33d0*/  R2UR UR4, R3 ;  /* 0x00000000030472ca */ /* 0x000fe400000e0000 */
[----:B------:R-:W-:Y:S01]  /*33e0*/  R2UR UR7, R32 ;  /* 0x00000000200772ca */ /* 0x000fe200000e0000 */
[----:B------:R-:W-:Y:S01]  /*33f0*/  UMOV UR5, UR9 ;  /* 0x0000000900057c82 */ /* 0x000fe20008000000 */
[----:B------:R-:W-:Y:S03]  /*3400*/  ISETP.NE.AND P0, PT, R10, 0x1, PT ;  /* 0x000000010a00780c */ /* 0x000fe60003f05270 */
[----:B------:R1:W-:Y:S08]  /*3410*/  UTMALDG.2D [UR8], [UR16], desc[UR14] ;  /* 0x00000e08100075b4 */ /* 0x0003f00008009000 */
[----:B------:R1:W-:Y:S01]  /*3420*/  UTMALDG.2D [UR4], [UR12], desc[UR14] ;  /* 0x00000e040c0075b4 */ /* 0x0003e20008009000 */
[----:B------:R1:W-:Y:S02]  /*3430*/  SYNCS.ARRIVE.TRANS64 RZ, [R8+URZ+0x31818], R27 ;  /* 0x0318181b08ff79a7 */ /* 0x0003e400080000ff */
[----:B-1----:R-:W-:Y:S05]  /*3440*/  @!P0 EXIT ;  /* 0x000000000000894d */ /* 0x002fea0003800000 */
[----:B------:R-:W-:Y:S02]  /*3450*/  IADD3 R12, PT, PT, R12, 0x85, RZ ;  /* 0x000000850c0c7810 */ /* 0x000fe40007ffe0ff */
[----:B------:R-:W-:Y:S01]  /*3460*/  IADD3 R13, PT, PT, R13, 0x85, RZ ;  /* 0x000000850d0d7810 */ /* 0x000fe20007ffe0ff */
[----:B------:R-:W-:Y:S06]  /*3470*/  BRA `(.L_x_41) ;  /* 0xffffffe400687947 */ /* 0x000fec000383ffff */
.L_x_13:
[----:B------:R-:W-:-:S04]  /*3480*/  LOP3.LUT R3, R21, 0xfffffffc, RZ, 0xc0, !PT ;  /* 0xfffffffc15037812 */ /* 0x000fc800078ec0ff */
[----:B------:R-:W-:-:S13]  /*3490*/  ISETP.NE.AND P0, PT, R3, 0x4, PT ;  /* 0x000000040300780c */ /* 0x000fda0003f05270 */
[----:B-1----:R-:W-:Y:S05]  /*34a0*/  @P0 EXIT ;  /* 0x000000000000094d */ /* 0x002fea0003800000 */
[----:B------:R-:W1:Y:S01]  /*34b0*/  S2R R3, SR_CgaCtaId ;  /* 0x0000000000037919 */ /* 0x000e620000008800 */
[----:B------:R-:W-:-:S04]  /*34c0*/  MOV R6, 0x400 ;  /* 0x0000040000067802 */ /* 0x000fc80000000f00 */
[----:B-1----:R-:W-:-:S05]  /*34d0*/  LEA R3, R3, R6, 0x18 ;  /* 0x0000000603037211 */ /* 0x002fca00078ec0ff */
[----:B------:R-:W1:Y:S02]  /*34e0*/  LDS R5, [R3+0x31880] ;  /* 0x0318800003057984 */ /* 0x000e640000000800 */
[----:B-1----:R-:W-:-:S13]  /*34f0*/  ISETP.NE.AND P0, PT, R5, RZ, PT ;  /* 0x000000ff0500720c */ /* 0x002fda0003f05270 */
[----:B------:R-:W-:Y:S05]  /*3500*/  @!P0 BRA `(.L_x_42) ;  /* 0x0000000000048947 */ /* 0x000fea0003800000 */
[----:B------:R-:W-:Y:S05]  /*3510*/  BPT.TRAP 0x1 ;  /* 0x000000040000795c */ /* 0x000fea0000300000 */
.L_x_42:
[----:B------:R-:W1:Y:S01]  /*3520*/  S2UR UR4, SR_CTAID.X ;  /* 0x00000000000479c3 */ /* 0x000e620000002500 */
[----:B------:R-:W-:Y:S02]  /*3530*/  IADD3 R21, PT, PT, R21, -0x4, RZ ;  /* 0xfffffffc15157810 */ /* 0x000fe40007ffe0ff */
[----:B-1----:R-:W-:-:S13]  /*3540*/  ISETP.LE.U32.AND P0, PT, R0, UR4, PT ;  /* 0x0000000400007c0c */ /* 0x002fda000bf03070 */
[----:B------:R-:W-:Y:S05]  /*3550*/  @P0 BRA `(.L_x_43) ;  /* 0x0000001800b80947 */ /* 0x000fea0003800000 */
[----:B------:R-:W-:Y:S01]  /*3560*/  IMAD.U32 R32, RZ, RZ, UR4 ;  /* 0x00000004ff207e24 */ /* 0x000fe2000f8e00ff */
[----:B------:R-:W-:Y:S01]  /*3570*/  MOV R22, 0xffffffff ;  /* 0xffffffff00167802 */ /* 0x000fe20000000f00 */
[----:B------:R-:W-:Y:S02]  /*3580*/  IMAD.SHL.U32 R4, R4, 0x4, RZ ;  /* 0x0000000404047824 */ /* 0x000fe400078e00ff */
[----:B------:R-:W-:Y:S01]  /*3590*/  IMAD.SHL.U32 R31, R21, 0x800, RZ ;  /* 0x00000800151f7824 */ /* 0x000fe200078e00ff */
[----:B------:R-:W-:Y:S01]  /*35a0*/  LOP3.LUT R23, RZ, R32, RZ, 0x33, !PT ;  /* 0x00000020ff177212 */ /* 0x000fe200078e33ff */
[C---:B------:R-:W-:Y:S01]  /*35b0*/  VIADD R28, R4.reuse, 0x1 ;  /* 0x00000001041c7836 */ /* 0x040fe20000000000 */
[----:B------:R-:W-:Y:S01]  /*35c0*/  SHF.R.U32.HI R30, RZ, 0x3, R4 ;  /* 0x00000003ff1e7819 */ /* 0x000fe20000011604 */
[----:B------:R-:W-:Y:S01]  /*35d0*/  IMAD.MOV.U32 R24, RZ, RZ, RZ ;  /* 0x000000ffff187224 */ /* 0x000fe200078e00ff */
[----:B------:R-:W-:Y:S01]  /*35e0*/  IADD3 R26, PT, PT, R4, 0x3, RZ ;  /* 0x00000003041a7810 */ /* 0x000fe20007ffe0ff */
[----:B------:R-:W-:Y:S01]  /*35f0*/  IMAD.IADD R23, R0, 0x1, R23 ;  /* 0x0000000100177824 */ /* 0x000fe200078e0217 */
[----:B------:R-:W-:Y:S01]  /*3600*/  LOP3.LUT R5, R30, 0x3, RZ, 0xc0, !PT ;  /* 0x000000031e057812 */ /* 0x000fe200078ec0ff */
[----:B------:R-:W-:Y:S01]  /*3610*/  VIADD R0, R4, 0x2 ;  /* 0x0000000204007836 */ /* 0x000fe20000000000 */
[----:B------:R-:W-:Y:S01]  /*3620*/  PRMT R25, R32, 0x7610, R25 ;  /* 0x0000761020197816 */ /* 0x000fe20000000019 */
[----:B------:R-:W-:Y:S01]  /*3630*/  IMAD.HI.U32 R23, R23, -0x99fc267, RZ ;  /* 0xf6603d9917177827 */ /* 0x000fe200078e00ff */
[----:B------:R-:W-:-:S02]  /*3640*/  LOP3.LUT R28, R5, 0x5, R28, 0x78, !PT ;  /* 0x00000005051c7812 */ /* 0x000fc400078e781c */
[C---:B------:R-:W-:Y:S02]  /*3650*/  LOP3.LUT R27, R5.reuse, 0x6, R0, 0x78, !PT ;  /* 0x00000006051b7812 */ /* 0x040fe400078e7800 */
[----:B------:R-:W-:Y:S02]  /*3660*/  SHF.R.U32.HI R23, RZ, 0x7, R23 ;  /* 0x00000007ff177819 */ /* 0x000fe40000011617 */
[C---:B------:R-:W-:Y:S02]  /*3670*/  LOP3.LUT R29, R5.reuse, 0x4, R4, 0xf8, !PT ;  /* 0x00000004051d7812 */ /* 0x040fe400078ef804 */
[----:B------:R-:W-:Y:S01]  /*3680*/  LOP3.LUT R26, R5, 0x7, R26, 0x78, !PT ;  /* 0x00000007051a7812 */ /* 0x000fe200078e781a */
[----:B------:R-:W-:-:S07]  /*3690*/  IMAD.MOV R23, RZ, RZ, -R23 ;  /* 0x000000ffff177224 */ /* 0x000fce00078e0a17 */
.L_x_66:
[----:B------:R-:W-:Y:S01]  /*36a0*/  VIADD R22, R22, 0x1 ;  /* 0x0000000116167836 */ /* 0x000fe20000000000 */
[----:B------:R-:W-:Y:S05]  /*36b0*/  YIELD ;  /* 0x0000000000007946 */ /* 0x000fea0003800000 */
[----:B--2---:R-:W-:Y:S01]  /*36c0*/  IMAD.SHL.U32 R20, R22, 0x8, RZ ;  /* 0x0000000816147824 */ /* 0x004fe200078e00ff */
[----:B------:R-:W-:Y:S01]  /*36d0*/  SHF.R.U32.HI R5, RZ, 0x1, R22 ;  /* 0x00000001ff057819 */ /* 0x000fe20000011616 */
[----:B------:R-:W-:Y:S01]  /*36e0*/  VIADD R23, R23, 0x1 ;  /* 0x0000000117177836 */ /* 0x000fe20000000000 */
[----:B------:R-:W-:Y:S02]  /*36f0*/  SHF.R.U32.HI R35, RZ, 0x5, R32 ;  /* 0x00000005ff237819 */ /* 0x000fe40000011620 */
[----:B------:R-:W-:-:S02]  /*3700*/  LOP3.LUT R20, R20, 0x8, RZ, 0xc0, !PT ;  /* 0x0000000814147812 */ /* 0x000fc400078ec0ff */
[----:B------:R-:W-:Y:S02]  /*3710*/  LOP3.LUT R5, R5, 0x1, RZ, 0xc0, !PT ;  /* 0x0000000105057812 */ /* 0x000fe400078ec0ff */
[----:B------:R-:W-:Y:S01]  /*3720*/  ISETP.NE.AND P1, PT, R21, RZ, PT ;  /* 0x000000ff1500720c */ /* 0x000fe20003f25270 */
[----:B------:R-:W-:Y:S01]  /*3730*/  IMAD.IADD R20, R3, 0x1, R20 ;  /* 0x0000000103147824 */ /* 0x000fe200078e0214 */
[----:B------:R-:W-:Y:S01]  /*3740*/  ISETP.NE.AND P0, PT, R23, 0x1, PT ;  /* 0x000000011700780c */ /* 0x000fe20003f05270 */
[----:B------:R-:W-:Y:S01]  /*3750*/  IMAD.U32 R5, R5, -0x80000000, RZ ;  /* 0x8000000005057824 */ /* 0x000fe200078e00ff */
[----:B------:R-:W-:-:S03]  /*3760*/  LOP3.LUT R35, R35, 0x7fffff0, RZ, 0xc0, !PT ;  /* 0x07fffff023237812 */ /* 0x000fc600078ec0ff */
[----:B------:R-:W1:Y:S02]  /*3770*/  SYNCS.PHASECHK.TRANS64.TRYWAIT P2, [R20+URZ+0x31860], R5 ;  /* 0x03186005140075a7 */ /* 0x000e6400080411ff */
[----:B-1----:R-:W-:Y:S06]  /*3780*/  @!P2 BRA `(.L_x_44) ;  /* 0x0000002000a0a947 */ /* 0x002fec0003800000 */
.L_x_95:
[----:B------:R-:W-:Y:S01]  /*3790*/  NOP ;  /* 0x0000000000007918 */ /* 0x000fe20000000000 */
[----:B------:R-:W-:Y:S02]  /*37a0*/  LOP3.LUT R34, R25, 0x1ff, RZ, 0xc0, !PT ;  /* 0x000001ff19227812 */ /* 0x000fe400078ec0ff */
[----:B------:R-:W-:Y:S02]  /*37b0*/  LOP3.LUT R6, R22, 0x1, RZ, 0xc0, !PT ;  /* 0x0000000116067812 */ /* 0x000fe400078ec0ff */
[----:B------:R-:W-:Y:S01]  /*37c0*/  VIADDMNMX.U32 R39, R2, -R35, 0x10, PT ;  /* 0x0000001002277446 */ /* 0x000fe20003800823 */
[----:B------:R-:W-:Y:S05]  /*37d0*/  @P1 BRA `(.L_x_45) ;  /* 0x0000000000041947 */ /* 0x000fea0003800000 */
[----:B------:R-:W-:-:S04]  /*37e0*/  DEPBAR.LE SB0, 0x1 ;  /* 0x000080400000791a */ /* 0x000fc80000000000 */
.L_x_45:
[----:B------:R-:W-:Y:S02]  /*37f0*/  MOV R4, 0x3810 ;  /* 0x0000381000047802 */ /* 0x000fe40000000f00 */
[----:B-1----:R-:W-:Y:S05]  /*3800*/  CALL.REL.NOINC `($__internal_3_$__cuda_sm20_div_u16) ;  /* 0x0000002000bc7944 */ /* 0x002fea0003c00000 */
[----:B------:R-:W-:Y:S05]  /*3810*/  WARPSYNC.ALL ;  /* 0x0000000000007948 */ /* 0x000fea0003800000 */
[----:B------:R-:W-:Y:S01]  /*3820*/  NOP ;  /* 0x0000000000007918 */ /* 0x000fe20000000000 */
[----:B------:R-:W-:Y:S02]  /*3830*/  ISETP.NE.AND P1, PT, R21, RZ, PT ;  /* 0x000000ff1500720c */ /* 0x000fe40003f25270 */
[----:B------:R-:W-:Y:S01]  /*3840*/  R2UR UR7, R6 ;  /* 0x00000000060772ca */ /* 0x000fe200000e0000 */
[----:B------:R-:W-:Y:S01]  /*3850*/  BAR.SYNC.DEFER_BLOCKING 0x8, 0x80 ;  /* 0x0202000000007b1d */ /* 0x000fe20000010000 */
[----:B------:R-:W-:Y:S01]  /*3860*/  IMAD R33, R24, 0x2000, R31 ;  /* 0x0000200018217824 */ /* 0x000fe200078e021f */
[----:B------:R-:W-:-:S02]  /*3870*/  PRMT R40, R0, 0x9910, RZ ;  /* 0x0000991000287816 */ /* 0x000fc400000000ff */
[----:B------:R-:W-:Y:S01]  /*3880*/  LOP3.LUT R0, R0, 0xffff, RZ, 0xc0, !PT ;  /* 0x0000ffff00007812 */ /* 0x000fe200078ec0ff */
[----:B------:R-:W-:-:S04]  /*3890*/  IMAD R33, R30, 0x80, R33 ;  /* 0x000000801e217824 */ /* 0x000fc800078e0221 */
[--C-:B------:R-:W-:Y:S02]  /*38a0*/  IMAD R36, R29, 0x10, R33.reuse ;  /* 0x000000101d247824 */ /* 0x100fe400078e0221 */
[----:B------:R-:W-:Y:S01]  /*38b0*/  IMAD R42, R28, 0x10, R33 ;  /* 0x000000101c2a7824 */ /* 0x000fe200078e0221 */
[----:B------:R-:W-:Y:S01]  /*38c0*/  UIMAD UR7, UR7, 0xe0, URZ ;  /* 0x000000e0070778a4 */ /* 0x000fe2000f8e02ff */
[----:B------:R-:W-:Y:S02]  /*38d0*/  IMAD R0, R0, 0xe0, RZ ;  /* 0x000000e000007824 */ /* 0x000fe400078e02ff */
[----:B------:R-:W-:-:S06]  /*38e0*/  IMAD.IADD R42, R3, 0x1, R42 ;  /* 0x00000001032a7824 */ /* 0x000fcc00078e022a */
[----:B------:R-:W1:Y:S01]  /*38f0*/  LDTM.x8 R12, tmem[UR7] ;  /* 0x00000007000c79ee */ /* 0x000e6200081c0000 */
[----:B------:R-:W-:Y:S01]  /*3900*/  NOP ;  /* 0x0000000000007918 */ /* 0x000fe20000000000 */
[----:B-1----:R-:W1:Y:S01]  /*3910*/  LDTM.x8 R4, tmem[UR7+0x8] ;  /* 0x00000807000479ee */ /* 0x002e6200081c0000 */
[----:B------:R-:W-:Y:S02]  /*3920*/  F2FP.BF16.F32.PACK_AB R12, R13, R12 ;  /* 0x0000000c0d0c723e */ /* 0x000fe400000010ff */
[----:B------:R-:W-:Y:S02]  /*3930*/  F2FP.BF16.F32.PACK_AB R13, R15, R14 ;  /* 0x0000000e0f0d723e */ /* 0x000fe400000010ff */
[----:B------:R-:W-:Y:S01]  /*3940*/  F2FP.BF16.F32.PACK_AB R14, R17, R16 ;  /* 0x00000010110e723e */ /* 0x000fe200000010ff */
[----:B------:R-:W-:Y:S01]  /*3950*/  IMAD.IADD R16, R3, 0x1, R36 ;  /* 0x0000000103107824 */ /* 0x000fe200078e0224 */
[----:B------:R-:W-:Y:S02]  /*3960*/  F2FP.BF16.F32.PACK_AB R15, R19, R18 ;  /* 0x00000012130f723e */ /* 0x000fe400000010ff */
[----:B-1----:R-:W-:-:S02]  /*3970*/  F2FP.BF16.F32.PACK_AB R36, R5, R4 ;  /* 0x000000040524723e */ /* 0x002fc400000010ff */
[----:B------:R-:W-:Y:S01]  /*3980*/  PRMT R5, R39, 0x9910, RZ ;  /* 0x0000991027057816 */ /* 0x000fe200000000ff */
[----:B------:R1:W-:Y:S01]  /*3990*/  STS.128 [R16], R12 ;  /* 0x0000000c10007388 */ /* 0x0003e20000000c00 */
[----:B------:R-:W-:Y:S01]  /*39a0*/  NOP ;  /* 0x0000000000007918 */ /* 0x000fe20000000000 */
[----:B------:R-:W-:Y:S02]  /*39b0*/  F2FP.BF16.F32.PACK_AB R37, R7, R6 ;  /* 0x000000060725723e */ /* 0x000fe400000010ff */
[----:B------:R-:W-:Y:S01]  /*39c0*/  F2FP.BF16.F32.PACK_AB R38, R9, R8 ;  /* 0x000000080926723e */ /* 0x000fe200000010ff */
[----:B------:R-:W-:Y:S01]  /*39d0*/  IMAD R40, R40, R5, RZ ;  /* 0x0000000528287224 */ /* 0x000fe200078e02ff */
[----:B------:R-:W-:-:S03]  /*39e0*/  F2FP.BF16.F32.PACK_AB R39, R11, R10 ;  /* 0x0000000a0b27723e */ /* 0x000fc600000010ff */
[----:B------:R-:W-:Y:S02]  /*39f0*/  IMAD.MOV R40, RZ, RZ, -R40 ;  /* 0x000000ffff287224 */ /* 0x000fe400078e0a28 */
[----:B------:R2:W-:Y:S03]  /*3a00*/  STS.128 [R42], R36 ;  /* 0x000000242a007388 */ /* 0x0005e60000000c00 */
[----:B------:R-:W-:-:S05]  /*3a10*/  PRMT R41, R40, 0x7710, RZ ;  /* 0x0000771028297816 */ /* 0x000fca00000000ff */
[----:B------:R-:W-:-:S05]  /*3a20*/  IMAD.IADD R34, R34, 0x1, R41 ;  /* 0x0000000122227824 */ /* 0x000fca00078e0229 */
[----:B------:R-:W-:-:S05]  /*3a30*/  LOP3.LUT R34, R34, 0xffff, RZ, 0xc0, !PT ;  /* 0x0000ffff22227812 */ /* 0x000fca00078ec0ff */
[----:B------:R-:W-:Y:S01]  /*3a40*/  IMAD.IADD R35, R35, 0x1, R34 ;  /* 0x0000000123237824 */ /* 0x000fe200078e0222 */
[----:B-1----:R-:W1:Y:S01]  /*3a50*/  LDTM.x8 R12, tmem[UR7+0x10] ;  /* 0x00001007000c79ee */ /* 0x002e6200081c0000 */
[----:B------:R-:W-:Y:S01]  /*3a60*/  NOP ;  /* 0x0000000000007918 */ /* 0x000fe20000000000 */
[----:B-1----:R-:W1:Y:S01]  /*3a70*/  LDTM.x8 R4, tmem[UR7+0x18] ;  /* 0x00001807000479ee */ /* 0x002e6200081c0000 */
[----:B------:R-:W-:Y:S02]  /*3a80*/  F2FP.BF16.F32.PACK_AB R12, R13, R12 ;  /* 0x0000000c0d0c723e */ /* 0x000fe400000010ff */
[----:B------:R-:W-:Y:S02]  /*3a90*/  F2FP.BF16.F32.PACK_AB R13, R15, R14 ;  /* 0x0000000e0f0d723e */ /* 0x000fe400000010ff */
[----:B------:R-:W-:Y:S01]  /*3aa0*/  F2FP.BF16.F32.PACK_AB R14, R17, R16 ;  /* 0x00000010110e723e */ /* 0x000fe200000010ff */
[--C-:B------:R-:W-:Y:S01]  /*3ab0*/  IMAD R16, R27, 0x10, R33.reuse ;  /* 0x000000101b107824 */ /* 0x100fe200078e0221 */
[----:B------:R-:W-:Y:S01]  /*3ac0*/  F2FP.BF16.F32.PACK_AB R15, R19, R18 ;  /* 0x00000012130f723e */ /* 0x000fe200000010ff */
[----:B------:R-:W-:Y:S01]  /*3ad0*/  IMAD R18, R26, 0x10, R33 ;  /* 0x000000101a127824 */ /* 0x000fe200078e0221 */
[----:B-1----:R-:W-:Y:S01]  /*3ae0*/  F2FP.BF16.F32.PACK_AB R4, R5, R4 ;  /* 0x000000040504723e */ /* 0x002fe200000010ff */
[----:B------:R-:W-:Y:S01]  /*3af0*/  IMAD.IADD R16, R3, 0x1, R16 ;  /* 0x0000000103107824 */ /* 0x000fe200078e0210 */
[----:B------:R-:W-:Y:S01]  /*3b00*/  F2FP.BF16.F32.PACK_AB R5, R7, R6 ;  /* 0x000000060705723e */ /* 0x000fe200000010ff */
[----:B------:R-:W-:Y:S01]  /*3b10*/  IMAD.IADD R18, R3, 0x1, R18 ;  /* 0x0000000103127824 */ /* 0x000fe200078e0212 */
[----:B------:R-:W-:Y:S01]  /*3b20*/  F2FP.BF16.F32.PACK_AB R6, R9, R8 ;  /* 0x000000080906723e */ /* 0x000fe200000010ff */
[----:B------:R-:W-:Y:S01]  /*3b30*/  IMAD.SHL.U32 R33, R35, 0x80, RZ ;  /* 0x0000008023217824 */ /* 0x000fe200078e00ff */
[----:B------:R-:W-:Y:S01]  /*3b40*/  F2FP.BF16.F32.PACK_AB R7, R11, R10 ;  /* 0x0000000a0b07723e */ /* 0x000fe200000010ff */
[----:B------:R2:W-:Y:S01]  /*3b50*/  STS.128 [R16], R12 ;  /* 0x0000000c10007388 */ /* 0x0005e20000000c00 */
[----:B------:R-:W-:-:S03]  /*3b60*/  NOP ;  /* 0x0000000000007918 */ /* 0x000fc60000000000 */
[----:B------:R2:W-:Y:S01]  /*3b70*/  STS.128 [R18], R4 ;  /* 0x0000000412007388 */ /* 0x0005e20000000c00 */
[----:B------:R1:W-:Y:S06]  /*3b80*/  MEMBAR.ALL.CTA ;  /* 0x0000000000007992 */ /* 0x0003ec0000008000 */
[----:B-1----:R-:W1:Y:S02]  /*3b90*/  FENCE.VIEW.ASYNC.S ;  /* 0x00000000000073c6 */ /* 0x002e640000000000 */
[----:B-1----:R-:W-:Y:S06]  /*3ba0*/  BAR.SYNC.DEFER_BLOCKING 0x8, 0x80 ;  /* 0x0202000000007b1d */ /* 0x002fec0000010000 */
[----:B------:R-:W-:Y:S05]  /*3bb0*/  @P1 BRA `(.L_x_46) ;  /* 0x0000000000381947 */ /* 0x000fea0003800000 */
[----:B------:R-:W-:Y:S01]  /*3bc0*/  ELECT P2, URZ, PT ;  /* 0x0000000000ff782f */ /* 0x000fe20003840000 */
[----:B------:R-:W-:-:S12]  /*3bd0*/  BSSY.RECONVERGENT B0, `(.L_x_46) ;  /* 0x000000c000007945 */ /* 0x000fd80003800200 */
[----:B------:R-:W-:Y:S05]  /*3be0*/  @!P2 BRA `(.L_x_47) ;  /* 0x000000000028a947 */ /* 0x000fea0003800000 */
[----:B------:R-:W1:Y:S01]  /*3bf0*/  LDCU.64 UR8, c[0x0][0x348] ;  /* 0x00006900ff0877ac */ /* 0x000e620008000a00 */
[----:B------:R-:W-:Y:S02]  /*3c00*/  R2UR UR10, R24 ;  /* 0x00000000180a72ca */ /* 0x000fe400000e0000 */
[----:B------:R-:W-:Y:S02]  /*3c10*/  R2UR UR4, R3 ;  /* 0x00000000030472ca */ /* 0x000fe400000e0000 */
[----:B------:R-:W-:Y:S02]  /*3c20*/  R2UR UR5, R0 ;  /* 0x00000000000572ca */ /* 0x000fe400000e0000 */
[----:B------:R-:W-:-:S09]  /*3c30*/  R2UR UR6, R33 ;  /* 0x00000000210672ca */ /* 0x000fd200000e0000 */
[----:B------:R-:W-:Y:S02]  /*3c40*/  ULEA UR4, UR10, UR4, 0xd ;  /* 0x000000040a047291 */ /* 0x000fe4000f8e68ff */
[----:B-1----:R-:W-:-:S04]  /*3c50*/  UIADD3 UR8, UP0, UPT, UR8, 0x240, URZ ;  /* 0x0000024008087890 */ /* 0x002fc8000ff1e0ff */
[----:B------:R-:W-:-:S09]  /*3c60*/  UIADD3.X UR9, UPT, UPT, URZ, UR9, URZ, UP0, !UPT ;  /* 0x00000009ff097290 */ /* 0x000fd200087fe4ff */
[----:B------:R1:W-:Y:S02]  /*3c70*/  UTMASTG.2D [UR4], [UR8] ;  /* 0x00000004080073b5 */ /* 0x0003e40008008000 */
[----:B-1----:R0:W-:Y:S02]  /*3c80*/  UTMACMDFLUSH ;  /* 0x00000000000079b7 */ /* 0x0021e40000000000 */
.L_x_47:
[----:B------:R-:W-:Y:S05]  /*3c90*/  BSYNC.RECONVERGENT B0 ;  /* 0x0000000000007941 */ /* 0x000fea0003800200 */
.L_x_46:
[----:B------:R-:W-:Y:S05]  /*3ca0*/  @P1 BRA `(.L_x_48) ;  /* 0x0000000000041947 */ /* 0x000fea0003800000 */
[----:B------:R-:W-:-:S04]  /*3cb0*/  DEPBAR.LE SB0, 0x1 ;  /* 0x000080400000791a */ /* 0x000fc80000000000 */
.L_x_48:
[----:B------:R-:W-:Y:S01]  /*3cc0*/  BAR.SYNC.DEFER_BLOCKING 0x8, 0x80 ;  /* 0x0202000000007b1d */ /* 0x000fe20000010000 */
[----:B------:R-:W-:-:S04]  /*3cd0*/  LOP3.LUT R48, R24, 0x1, RZ, 0xc0, !PT ;  /* 0x0000000118307812 */ /* 0x000fc800078ec0ff */
[----:B------:R-:W-:Y:S01]  /*3ce0*/  LOP3.LUT R24, R48, 0x1, RZ, 0x3c, !PT ;  /* 0x0000000130187812 */ /* 0x000fe200078e3cff */
[----:B--2---:R-:W1:Y:S04]  /*3cf0*/  LDTM.x8 R12, tmem[UR7+0x20] ;  /* 0x00002007000c79ee */ /* 0x004e6800081c0000 */
[C---:B------:R-:W-:Y:S02]  /*3d00*/  IMAD R35, R24.reuse, 0x2000, R31 ;  /* 0x0000200018237824 */ /* 0x040fe400078e021f */
[----:B------:R-:W-:Y:S02]  /*3d10*/  IMAD R50, R24, 0x2000, R3 ;  /* 0x0000200018327824 */ /* 0x000fe400078e0203 */
[----:B------:R-:W-:Y:S01]  /*3d20*/  IMAD R34, R30, 0x80, R35 ;  /* 0x000000801e227824 */ /* 0x000fe200078e0223 */
[----:B------:R-:W-:Y:S01]  /*3d30*/  NOP ;  /* 0x0000000000007918 */ /* 0x000fe20000000000 */
[----:B-1----:R-:W1:Y:S01]  /*3d40*/  LDTM.x8 R4, tmem[UR7+0x28] ;  /* 0x00002807000479ee */ /* 0x002e6200081c0000 */
[----:B------:R-:W-:Y:S01]  /*3d50*/  F2FP.BF16.F32.PACK_AB R44, R13, R12 ;  /* 0x0000000c0d2c723e */ /* 0x000fe200000010ff */
[----:B------:R-:W-:Y:S01]  /*3d60*/  IMAD R12, R29, 0x10, R34 ;  /* 0x000000101d0c7824 */ /* 0x000fe200078e0222 */
[----:B------:R-:W-:-:S02]  /*3d70*/  F2FP.BF16.F32.PACK_AB R45, R15, R14 ;  /* 0x0000000e0f2d723e */ /* 0x000fc400000010ff */
[----:B------:R-:W-:Y:S01]  /*3d80*/  F2FP.BF16.F32.PACK_AB R46, R17, R16 ;  /* 0x00000010112e723e */ /* 0x000fe200000010ff */
[----:B------:R-:W-:Y:S01]  /*3d90*/  IMAD.IADD R37, R3, 0x1, R12 ;  /* 0x0000000103257824 */ /* 0x000fe200078e020c */
[----:B------:R-:W-:-:S05]  /*3da0*/  F2FP.BF16.F32.PACK_AB R47, R19, R18 ;  /* 0x00000012132f723e */ /* 0x000fca00000010ff */
[----:B------:R2:W-:Y:S01]  /*3db0*/  STS.128 [R37], R44 ;  /* 0x0000002c25007388 */ /* 0x0005e20000000c00 */
[----:B------:R-:W-:Y:S01]  /*3dc0*/  NOP ;  /* 0x0000000000007918 */ /* 0x000fe20000000000 */
[----:B-1----:R-:W1:Y:S01]  /*3dd0*/  LDTM.x8 R12, tmem[UR7+0x30] ;  /* 0x00003007000c79ee */ /* 0x002e6200081c0000 */
[----:B------:R-:W-:Y:S01]  /*3de0*/  F2FP.BF16.F32.PACK_AB R40, R5, R4 ;  /* 0x000000040528723e */ /* 0x000fe200000010ff */
[----:B------:R-:W-:Y:S01]  /*3df0*/  IMAD R4, R28, 0x10, R34 ;  /* 0x000000101c047824 */ /* 0x000fe200078e0222 */
[----:B------:R-:W-:Y:S02]  /*3e00*/  F2FP.BF16.F32.PACK_AB R41, R7, R6 ;  /* 0x000000060729723e */ /* 0x000fe400000010ff */
[----:B------:R-:W-:Y:S01]  /*3e10*/  F2FP.BF16.F32.PACK_AB R42, R9, R8 ;  /* 0x00000008092a723e */ /* 0x000fe200000010ff */
[----:B------:R-:W-:Y:S01]  /*3e20*/  IMAD.IADD R35, R3, 0x1, R4 ;  /* 0x0000000103237824 */ /* 0x000fe200078e0204 */
[----:B------:R-:W-:-:S05]  /*3e30*/  F2FP.BF16.F32.PACK_AB R43, R11, R10 ;  /* 0x0000000a0b2b723e */ /* 0x000fca00000010ff */
[----:B------:R2:W-:Y:S01]  /*3e40*/  STS.128 [R35], R40 ;  /* 0x0000002823007388 */ /* 0x0005e20000000c00 */
[----:B------:R-:W-:Y:S01]  /*3e50*/  NOP ;  /* 0x0000000000007918 */ /* 0x000fe20000000000 */
[----:B-1----:R-:W1:Y:S01]  /*3e60*/  LDTM.x8 R4, tmem[UR7+0x38] ;  /* 0x00003807000479ee */ /* 0x002e6200081c0000 */
[----:B------:R-:W-:Y:S02]  /*3e70*/  F2FP.BF16.F32.PACK_AB R12, R13, R12 ;  /* 0x0000000c0d0c723e */ /* 0x000fe400000010ff */
[----:B------:R-:W-:Y:S02]  /*3e80*/  F2FP.BF16.F32.PACK_AB R13, R15, R14 ;  /* 0x0000000e0f0d723e */ /* 0x000fe400000010ff */
[----:B------:R-:W-:Y:S01]  /*3e90*/  F2FP.BF16.F32.PACK_AB R14, R17, R16 ;  /* 0x00000010110e723e */ /* 0x000fe200000010ff */
[--C-:B------:R-:W-:Y:S01]  /*3ea0*/  IMAD R16, R27, 0x10, R34.reuse ;  /* 0x000000101b107824 */ /* 0x100fe200078e0222 */
[----:B------:R-:W-:Y:S01]  /*3eb0*/  F2FP.BF16.F32.PACK_AB R15, R19, R18 ;  /* 0x00000012130f723e */ /* 0x000fe200000010ff */
[----:B------:R-:W-:-:S02]  /*3ec0*/  IMAD R34, R26, 0x10, R34 ;  /* 0x000000101a227824 */ /* 0x000fc400078e0222 */
[C---:B------:R-:W-:Y:S02]  /*3ed0*/  IMAD.IADD R39, R3.reuse, 0x1, R16 ;  /* 0x0000000103277824 */ /* 0x040fe400078e0210 */
[----:B------:R-:W-:-:S03]  /*3ee0*/  IMAD.IADD R51, R3, 0x1, R34 ;  /* 0x0000000103337824 */ /* 0x000fc600078e0222 */
[----:B------:R2:W-:Y:S01]  /*3ef0*/  STS.128 [R39], R12 ;  /* 0x0000000c27007388 */ /* 0x0005e20000000c00 */
[----:B------:R-:W-:Y:S01]  /*3f00*/  NOP ;  /* 0x0000000000007918 */ /* 0x000fe20000000000 */
[----:B-1----:R-:W-:Y:S02]  /*3f10*/  F2FP.BF16.F32.PACK_AB R4, R5, R4 ;  /* 0x000000040504723e */ /* 0x002fe400000010ff */
[----:B------:R-:W-:Y:S02]  /*3f20*/  F2FP.BF16.F32.PACK_AB R5, R7, R6 ;  /* 0x000000060705723e */ /* 0x000fe400000010ff */
[----:B------:R-:W-:Y:S02]  /*3f30*/  F2FP.BF16.F32.PACK_AB R6, R9, R8 ;  /* 0x000000080906723e */ /* 0x000fe400000010ff */
[----:B------:R-:W-:-:S05]  /*3f40*/  F2FP.BF16.F32.PACK_AB R7, R11, R10 ;  /* 0x0000000a0b07723e */ /* 0x000fca00000010ff */
        /* <DEDUP_REMOVED lines=11> */
[----:B------:R-:W-:-:S09]  /*4000*/  R2UR UR6, R33 ;  /* 0x00000000210672ca */ /* 0x000fd200000e0000 */
[----:B------:R-:W-:Y:S02]  /*4010*/  UIADD3 UR5, UPT, UPT, UR5, 0x20, URZ ;  /* 0x0000002005057890 */ /* 0x000fe4000fffe0ff */
[----:B-1----:R-:W-:-:S04]  /*4020*/  UIADD3 UR8, UP0, UPT, UR8, 0x240, URZ ;  /* 0x0000024008087890 */ /* 0x002fc8000ff1e0ff */
[----:B------:R-:W-:-:S09]  /*4030*/  UIADD3.X UR9, UPT, UPT, URZ, UR9, URZ, UP0, !UPT ;  /* 0x00000009ff097290 */ /* 0x000fd200087fe4ff */
[----:B------:R1:W-:Y:S02]  /*4040*/  UTMASTG.2D [UR4], [UR8] ;  /* 0x00000004080073b5 */ /* 0x0003e40008008000 */
[----:B-1----:R0:W-:Y:S02]  /*4050*/  UTMACMDFLUSH ;  /* 0x00000000000079b7 */ /* 0x0021e40000000000 */
.L_x_51:
[----:B------:R-:W-:Y:S05]  /*4060*/  BSYNC.RECONVERGENT B0 ;  /* 0x0000000000007941 */ /* 0x000fea0003800200 */
.L_x_50:
[----:B------:R-:W-:-:S04]  /*4070*/  DEPBAR.LE SB0, 0x1 ;  /* 0x000080400000791a */ /* 0x000fc80000000000 */
.L_x_49:
[----:B------:R-:W-:Y:S01]  /*4080*/  BAR.SYNC.DEFER_BLOCKING 0x8, 0x80 ;  /* 0x0202000000007b1d */ /* 0x000fe20000010000 */
[C---:B--2---:R-:W-:Y:S02]  /*4090*/  IMAD R41, R48.reuse, 0x2000, R31 ;  /* 0x0000200030297824 */ /* 0x044fe400078e021f */
[----:B------:R-:W-:Y:S02]  /*40a0*/  IMAD R48, R48, 0x2000, R3 ;  /* 0x0000200030307824 */ /* 0x000fe400078e0203 */
[----:B------:R-:W-:Y:S01]  /*40b0*/  IMAD R38, R30, 0x80, R41 ;  /* 0x000000801e267824 */ /* 0x000fe200078e0229 */
[----:B------:R-:W1:Y:S03]  /*40c0*/  LDTM.x8 R12, tmem[UR7+0x40] ;  /* 0x00004007000c79ee */ /* 0x000e6600081c0000 */
[--C-:B------:R-:W-:Y:S02]  /*40d0*/  IMAD R36, R29, 0x10, R38.reuse ;  /* 0x000000101d247824 */ /* 0x100fe400078e0226 */
[----:B------:R-:W-:-:S02]  /*40e0*/  IMAD R34, R28, 0x10, R38 ;  /* 0x000000101c227824 */ /* 0x000fc400078e0226 */
[C---:B------:R-:W-:Y:S02]  /*40f0*/  IMAD.IADD R36, R3.reuse, 0x1, R36 ;  /* 0x0000000103247824 */ /* 0x040fe400078e0224 */
[----:B------:R-:W-:Y:S01]  /*4100*/  IMAD.IADD R34, R3, 0x1, R34 ;  /* 0x0000000103227824 */ /* 0x000fe200078e0222 */
[----:B------:R-:W-:Y:S01]  /*4110*/  NOP ;  /* 0x0000000000007918 */ /* 0x000fe20000000000 */
[----:B-1----:R-:W1:Y:S01]  /*4120*/  LDTM.x8 R4, tmem[UR7+0x48] ;  /* 0x00004807000479ee */ /* 0x002e6200081c0000 */
[----:B------:R-:W-:Y:S02]  /*4130*/  F2FP.BF16.F32.PACK_AB R44, R13, R12 ;  /* 0x0000000c0d2c723e */ /* 0x000fe400000010ff */
[----:B------:R-:W-:Y:S02]  /*4140*/  F2FP.BF16.F32.PACK_AB R45, R15, R14 ;  /* 0x0000000e0f2d723e */ /* 0x000fe400000010ff */
[----:B------:R-:W-:Y:S02]  /*4150*/  F2FP.BF16.F32.PACK_AB R46, R17, R16 ;  /* 0x00000010112e723e */ /* 0x000fe400000010ff */
[----:B------:R-:W-:-:S05]  /*4160*/  F2FP.BF16.F32.PACK_AB R47, R19, R18 ;  /* 0x00000012132f723e */ /* 0x000fca00000010ff */
[----:B------:R2:W-:Y:S01]  /*4170*/  STS.128 [R36], R44 ;  /* 0x0000002c24007388 */ /* 0x0005e20000000c00 */
        /* <DEDUP_REMOVED lines=40> */
.L_x_54:
[----:B------:R-:W-:Y:S05]  /*4400*/  BSYNC.RECONVERGENT B0 ;  /* 0x0000000000007941 */ /* 0x000fea0003800200 */
.L_x_53:
[----:B------:R-:W-:-:S04]  /*4410*/  DEPBAR.LE SB0, 0x1 ;  /* 0x000080400000791a */ /* 0x000fc80000000000 */
.L_x_52:
[----:B------:R-:W-:Y:S06]  /*4420*/  BAR.SYNC.DEFER_BLOCKING 0x8, 0x80 ;  /* 0x0202000000007b1d */ /* 0x000fec0000010000 */
[----:B--2---:R-:W1:Y:S01]  /*4430*/  LDTM.x8 R12, tmem[UR7+0x60] ;  /* 0x00006007000c79ee */ /* 0x004e6200081c0000 */
[----:B------:R-:W-:Y:S01]  /*4440*/  NOP ;  /* 0x0000000000007918 */ /* 0x000fe20000000000 */
[----:B-1----:R-:W1:Y:S01]  /*4450*/  LDTM.x8 R4, tmem[UR7+0x68] ;  /* 0x00006807000479ee */ /* 0x002e6200081c0000 */
[----:B------:R-:W-:Y:S02]  /*4460*/  F2FP.BF16.F32.PACK_AB R44, R13, R12 ;  /* 0x0000000c0d2c723e */ /* 0x000fe400000010ff */
[----:B------:R-:W-:-:S02]  /*4470*/  F2FP.BF16.F32.PACK_AB R45, R15, R14 ;  /* 0x0000000e0f2d723e */ /* 0x000fc400000010ff */
        /* <DEDUP_REMOVED lines=39> */
.L_x_57:
[----:B------:R-:W-:Y:S05]  /*46f0*/  BSYNC.RECONVERGENT B0 ;  /* 0x0000000000007941 */ /* 0x000fea0003800200 */
.L_x_56:
[----:B------:R-:W-:-:S04]  /*4700*/  DEPBAR.LE SB0, 0x1 ;  /* 0x000080400000791a */ /* 0x000fc80000000000 */
.L_x_55:
        /* <DEDUP_REMOVED lines=45> */
.L_x_60:
[----:B------:R-:W-:Y:S05]  /*49e0*/  BSYNC.RECONVERGENT B0 ;  /* 0x0000000000007941 */ /* 0x000fea0003800200 */
.L_x_59:
[----:B------:R-:W-:-:S04]  /*49f0*/  DEPBAR.LE SB0, 0x1 ;  /* 0x000080400000791a */ /* 0x000fc80000000000 */
.L_x_58:
        /* <DEDUP_REMOVED lines=45> */
.L_x_63:
[----:B------:R-:W-:Y:S05]  /*4cd0*/  BSYNC.RECONVERGENT B0 ;  /* 0x0000000000007941 */ /* 0x000fea0003800200 */
.L_x_62:
[----:B------:R-:W-:-:S04]  /*4ce0*/  DEPBAR.LE SB0, 0x1 ;  /* 0x000080400000791a */ /* 0x000fc80000000000 */
.L_x_61:
[----:B------:R-:W-:Y:S01]  /*4cf0*/  BAR.SYNC.DEFER_BLOCKING 0x8, 0x80 ;  /* 0x0202000000007b1d */ /* 0x000fe20000010000 */
[----:B------:R-:W-:-:S05]  /*4d00*/  VIADD R20, R20, 0x31870 ;  /* 0x0003187014147836 */ /* 0x000fca0000000000 */
[----:B------:R-:W-:Y:S01]  /*4d10*/  PRMT R20, RZ, 0x654, R20 ;  /* 0x00000654ff147816 */ /* 0x000fe20000000014 */
[----:B--2---:R-:W1:Y:S01]  /*4d20*/  LDTM.x8 R12, tmem[UR7+0xc0] ;  /* 0x0000c007000c79ee */ /* 0x004e6200081c0000 */
        /* <DEDUP_REMOVED lines=27> */
[----:B------:R-:W-:Y:S01]  /*4ee0*/  NOP ;  /* 0x0000000000007918 */ /* 0x000fe20000000000 */
[----:B------:R2:W-:Y:S01]  /*4ef0*/  SYNCS.ARRIVE.TRANS64.RED.A1T0 RZ, [R20+URZ], RZ ;  /* 0x000000ff14ff79a7 */ /* 0x0005e200081004ff */
        /* <DEDUP_REMOVED lines=16> */
.L_x_65:
[----:B------:R-:W-:Y:S05]  /*5000*/  BSYNC.RECONVERGENT B0 ;  /* 0x0000000000007941 */ /* 0x000fea0003800200 */
.L_x_64:
[----:B------:R-:W-:Y:S02]  /*5010*/  IADD3 R25, PT, PT, R25, 0x85, RZ ;  /* 0x0000008519197810 */ /* 0x000fe40007ffe0ff */
[----:B------:R-:W-:Y:S01]  /*5020*/  IADD3 R32, PT, PT, R32, 0x85, RZ ;  /* 0x0000008520207810 */ /* 0x000fe20007ffe0ff */
[----:B------:R-:W-:Y:S06]  /*5030*/  @P0 BRA `(.L_x_66) ;  /* 0xffffffe400980947 */ /* 0x000fec000383ffff */
.L_x_43:
[----:B------:R-:W-:-:S13]  /*5040*/  ISETP.NE.AND P0, PT, R21, 0x3, PT ;  /* 0x000000031500780c */ /* 0x000fda0003f05270 */
[----:B------:R-:W-:Y:S05]  /*5050*/  @P0 EXIT ;  /* 0x000000000000094d */ /* 0x000fea0003800000 */
[----:B------:R-:W-:Y:S05]  /*5060*/  WARPSYNC.ALL ;  /* 0x0000000000007948 */ /* 0x000fea0003800000 */
[----:B------:R-:W-:Y:S01]  /*5070*/  NOP ;  /* 0x0000000000007918 */ /* 0x000fe20000000000 */
[----:B------:R-:W1:Y:S01]  /*5080*/  S2UR UR5, SR_CgaCtaId ;  /* 0x00000000000579c3 */ /* 0x000e620000008800 */
[----:B------:R-:W-:Y:S02]  /*5090*/  UMOV UR4, 0x50 ;  /* 0x0000005000047882 */ /* 0x000fe40000000000 */
[----:B-1----:R-:W-:-:S09]  /*50a0*/  ULEA UR5, UR5, UR4, 0x18 ;  /* 0x0000000405057291 */ /* 0x002fd2000f8ec0ff */
[----:B------:R-:W1:Y:S02]  /*50b0*/  LDS R2, [UR5] ;  /* 0x00000005ff027984 */ /* 0x000e640008000800 */
[----:B-1----:R-:W-:-:S04]  /*50c0*/  LOP3.LUT R0, R2, 0xffff, RZ, 0xc0, !PT ;  /* 0x0000ffff02007812 */ /* 0x002fc800078ec0ff */
[----:B------:R-:W-:-:S13]  /*50d0*/  ISETP.NE.AND P0, PT, R0, 0xffff, PT ;  /* 0x0000ffff0000780c */ /* 0x000fda0003f05270 */
[----:B------:R-:W-:Y:S05]  /*50e0*/  @P0 BRA `(.L_x_67) ;  /* 0x0000000000480947 */ /* 0x000fea0003800000 */
[----:B------:R-:W-:-:S04]  /*50f0*/  SHF.R.U32.HI R0, RZ, 0x10, R2 ;  /* 0x00000010ff007819 */ /* 0x000fc80000011602 */
[----:B------:R-:W-:-:S04]  /*5100*/  LOP3.LUT R0, R0, 0x1, RZ, 0xc0, !PT ;  /* 0x0000000100007812 */ /* 0x000fc800078ec0ff */
[----:B------:R-:W-:-:S13]  /*5110*/  ISETP.NE.AND P0, PT, R0, 0x1, PT ;  /* 0x000000010000780c */ /* 0x000fda0003f05270 */
[----:B------:R-:W-:Y:S05]  /*5120*/  @P0 BRA `(.L_x_68) ;  /* 0x00000000002c0947 */ /* 0x000fea0003800000 */
[----:B------:R-:W1:Y:S01]  /*5130*/  S2R R0, SR_LANEID ;  /* 0x0000000000007919 */ /* 0x000e620000000000 */
[----:B------:R-:W-:Y:S01]  /*5140*/  IMAD.MOV.U32 R2, RZ, RZ, -0x20000 ;  /* 0xfffe0000ff027424 */ /* 0x000fe200078e00ff */
[----:B------:R-:W-:Y:S02]  /*5150*/  VOTEU.ANY UR6, UPT, PT ;  /* 0x0000000000067886 */ /* 0x000fe400038e0100 */
[----:B------:R-:W-:Y:S01]  /*5160*/  UFLO.U32 UR6, UR6 ;  /* 0x00000006000672bd */ /* 0x000fe200080e0000 */
[----:B------:R-:W3:Y:S05]  /*5170*/  REDUX UR4, R2 ;  /* 0x00000000020473c4 */ /* 0x000eea0000000000 */
[----:B-1----:R-:W-:-:S02]  /*5180*/  ISETP.EQ.U32.AND P0, PT, R0, UR6, PT ;  /* 0x0000000600007c0c */ /* 0x002fc4000bf02070 */
[----:B---3--:R-:W-:Y:S01]  /*5190*/  MOV R0, UR4 ;  /* 0x0000000400007c02 */ /* 0x008fe20008000f00 */
[----:B------:R-:W-:-:S05]  /*51a0*/  UMOV UR4, 0xfffe0000 ;  /* 0xfffe000000047882 */ /* 0x000fca0000000000 */
[----:B------:R1:W-:Y:S05]  /*51b0*/  UTCATOMSWS.AND URZ, UR4 ;  /* 0x0000000400ff79e3 */ /* 0x0003ea0008000000 */
[----:B------:R1:W-:Y:S01]  /*51c0*/  @P0 ATOMS.AND RZ, [UR5], R0 ;  /* 0x00000000ffff098c */ /* 0x0003e2000a800005 */
[----:B------:R-:W-:Y:S05]  /*51d0*/  BRA `(.L_x_69) ;  /* 0x0000000000147947 */ /* 0x000fea0003800000 */
.L_x_68:
[----:B------:R-:W-:Y:S02]  /*51e0*/  MOV R2, 0x5200 ;  /* 0x0000520000027802 */ /* 0x000fe40000000f00 */
[----:B--2---:R-:W-:Y:S05]  /*51f0*/  CALL.REL.NOINC `($__internal_0_$__cuda_sm10x_tcgen05_guardrail_trap_col_being_dealloced_not_returned_by_alloc) ;  /* 0x00000008001c7944 */ /* 0x004fea0003c00000 */
[----:B------:R-:W-:Y:S05]  /*5200*/  BRA `(.L_x_69) ;  /* 0x0000000000087947 */ /* 0x000fea0003800000 */
.L_x_67:
[----:B------:R-:W-:Y:S02]  /*5210*/  MOV R2, 0x5230 ;  /* 0x0000523000027802 */ /* 0x000fe40000000f00 */
[----:B--2---:R-:W-:Y:S05]  /*5220*/  CALL.REL.NOINC `($__internal_2_$__cuda_sm10x_tcgen05_guardrail_trap_unallocated_columns_being_dealloced) ;  /* 0x0000000800287944 */ /* 0x004fea0003c00000 */
.L_x_69:
[----:B------:R-:W-:Y:S01]  /*5230*/  NOP ;  /* 0x0000000000007918 */ /* 0x000fe20000000000 */
[----:B-1----:R-:W-:Y:S05]  /*5240*/  EXIT ;  /* 0x000000000000794d */ /* 0x002fea0003800000 */
.L_x_14:
[----:B------:R-:W-:-:S07]  /*5250*/  MOV R4, R5 ;  /* 0x0000000500047202 */ /* 0x000fce0000000f00 */
.L_x_70:
[----:B-1----:R1:W2:Y:S02]  /*5260*/  SYNCS.PHASECHK.TRANS64.TRYWAIT P0, [R2+URZ+0x31800], R5 ;  /* 0x03180005020075a7 */ /* 0x0022a400080011ff */
[----:B--2---:R-:W-:Y:S05]  /*5270*/  @!P0 NANOSLEEP.SYNCS 0x989680 ;  /* 0x009896800000895d */ /* 0x004fea0003900000 */
[----:B------:R-:W2:Y:S02]  /*5280*/  @!P0 SYNCS.PHASECHK.TRANS64 P0, [R2+URZ+0x31800], R5 ;  /* 0x03180005020085a7 */ /* 0x000ea400080010ff */
[----:B--2---:R-:W-:Y:S05]  /*5290*/  @!P0 BRA `(.L_x_70) ;  /* 0xfffffffc00f08947 */ /* 0x004fea000383ffff */
[----:B------:R-:W-:Y:S05]  /*52a0*/  BRA `(.L_x_71) ;  /* 0xffffffb400e47947 */ /* 0x000fea000383ffff */
.L_x_18:
[----:B------:R-:W-:Y:S02]  /*52b0*/  MOV R10, UR10 ;  /* 0x0000000a000a7c02 */ /* 0x000fe40008000f00 */
[----:B------:R-:W-:Y:S02]  /*52c0*/  MOV R11, UR10 ;  /* 0x0000000a000b7c02 */ /* 0x000fe40008000f00 */
[----:B------:R-:W-:-:S07]  /*52d0*/  MOV R0, UR9 ;  /* 0x0000000900007c02 */ /* 0x000fce0008000f00 */
.L_x_72:
[----:B-1----:R1:W2:Y:S02]  /*52e0*/  SYNCS.PHASECHK.TRANS64.TRYWAIT P0, [R0+URZ+0x31870], R11 ;  /* 0x0318700b000075a7 */ /* 0x0022a400080011ff */
[----:B--2---:R-:W-:Y:S05]  /*52f0*/  @!P0 NANOSLEEP.SYNCS 0x989680 ;  /* 0x009896800000895d */ /* 0x004fea0003900000 */
[----:B------:R-:W2:Y:S02]  /*5300*/  @!P0 SYNCS.PHASECHK.TRANS64 P0, [R0+URZ+0x31870], R11 ;  /* 0x0318700b000085a7 */ /* 0x000ea400080010ff */
[----:B--2---:R-:W-:Y:S05]  /*5310*/  @!P0 BRA `(.L_x_72) ;  /* 0xfffffffc00f08947 */ /* 0x004fea000383ffff */
[----:B------:R-:W-:Y:S05]  /*5320*/  BRA `(.L_x_73) ;  /* 0xffffffbc00747947 */ /* 0x000fea000383ffff */
.L_x_19:
[----:B------:R-:W-:Y:S02]  /*5330*/  MOV R2, UR13 ;  /* 0x0000000d00027c02 */ /* 0x000fe40008000f00 */
[----:B------:R-:W-:Y:S07]  /*5340*/  MOV R10, R11 ;  /* 0x0000000b000a7202 */ /* 0x000fee0000000f00 */
.L_x_74:
[----:B-1----:R1:W2:Y:S02]  /*5350*/  SYNCS.PHASECHK.TRANS64.TRYWAIT P0, [R2+URZ+0x31840], R11 ;  /* 0x0318400b020075a7 */ /* 0x0022a400080011ff */
[----:B--2---:R-:W-:Y:S05]  /*5360*/  @!P0 NANOSLEEP.SYNCS 0x989680 ;  /* 0x009896800000895d */ /* 0x004fea0003900000 */
[----:B------:R-:W2:Y:S02]  /*5370*/  @!P0 SYNCS.PHASECHK.TRANS64 P0, [R2+URZ+0x31840], R11 ;  /* 0x0318400b020085a7 */ /* 0x000ea400080010ff */
[----:B--2---:R-:W-:Y:S05]  /*5380*/  @!P0 BRA `(.L_x_74) ;  /* 0xfffffffc00f08947 */ /* 0x004fea000383ffff */
[----:B------:R-:W-:Y:S05]  /*5390*/  BRA `(.L_x_75) ;  /* 0xffffffbc00807947 */ /* 0x000fea000383ffff */
.L_x_21:
[----:B------:R-:W-:Y:S02]  /*53a0*/  MOV R0, UR9 ;  /* 0x0000000900007c02 */ /* 0x000fe40008000f00 */
[----:B------:R-:W-:Y:S07]  /*53b0*/  MOV R12, R13 ;  /* 0x0000000d000c7202 */ /* 0x000fee0000000f00 */
.L_x_76:
[----:B-1----:R1:W2:Y:S02]  /*53c0*/  SYNCS.PHASECHK.TRANS64.TRYWAIT P0, [R0+URZ+0x31840], R13 ;  /* 0x0318400d000075a7 */ /* 0x0022a400080011ff */
[----:B--2---:R-:W-:Y:S05]  /*53d0*/  @!P0 NANOSLEEP.SYNCS 0x989680 ;  /* 0x009896800000895d */ /* 0x004fea0003900000 */
[----:B------:R-:W2:Y:S02]  /*53e0*/  @!P0 SYNCS.PHASECHK.TRANS64 P0, [R0+URZ+0x31840], R13 ;  /* 0x0318400d000085a7 */ /* 0x000ea400080010ff */
[----:B--2---:R-:W-:Y:S05]  /*53f0*/  @!P0 BRA `(.L_x_76) ;  /* 0xfffffffc00f08947 */ /* 0x004fea000383ffff */
[----:B------:R-:W-:Y:S05]  /*5400*/  BRA `(.L_x_77) ;  /* 0xffffffc000587947 */ /* 0x000fea000383ffff */
.L_x_25:
[----:B------:R-:W-:Y:S01]  /*5410*/  HFMA2 R4, -RZ, RZ, -0.0 , 0 ;  /* 0x80000000ff047431 */ /* 0x000fe200000001ff */
[----:B-1----:R-:W-:Y:S04]  /*5420*/  MOV R5, 0x80000000 ;  /* 0x8000000000057802 */ /* 0x002fe80000000f00 */
[----:B------:R1:W2:Y:S03]  /*5430*/  SYNCS.PHASECHK.TRANS64.TRYWAIT P0, [R8+URZ+0x31820], R5 ;  /* 0x03182005080075a7 */ /* 0x0002a600080011ff */
[----:B--2---:R-:W-:Y:S05]  /*5440*/  @!P0 NANOSLEEP.SYNCS 0x989680 ;  /* 0x009896800000895d */ /* 0x004fea0003900000 */
[----:B------:R-:W2:Y:S02]  /*5450*/  @!P0 SYNCS.PHASECHK.TRANS64 P0, [R8+URZ+0x31820], R5 ;  /* 0x03182005080085a7 */ /* 0x000ea400080010ff */
[----:B--2---:R-:W-:Y:S05]  /*5460*/  @!P0 BRA `(.L_x_25) ;  /* 0xfffffffc00e88947 */ /* 0x004fea000383ffff */
[----:B------:R-:W-:Y:S05]  /*5470*/  BRA `(.L_x_78) ;  /* 0xffffffc400b07947 */ /* 0x000fea000383ffff */
.L_x_26:
[----:B------:R-:W-:Y:S01]  /*5480*/  HFMA2 R4, -RZ, RZ, -0.0 , 0 ;  /* 0x80000000ff047431 */ /* 0x000fe200000001ff */
[----:B-1----:R-:W-:Y:S04]  /*5490*/  MOV R5, 0x80000000 ;  /* 0x8000000000057802 */ /* 0x002fe80000000f00 */
[----:B------:R1:W2:Y:S03]  /*54a0*/  SYNCS.PHASECHK.TRANS64.TRYWAIT P0, [R8+URZ+0x31828], R5 ;  /* 0x03182805080075a7 */ /* 0x0002a600080011ff */
[----:B--2---:R-:W-:Y:S05]  /*54b0*/  @!P0 NANOSLEEP.SYNCS 0x989680 ;  /* 0x009896800000895d */ /* 0x004fea0003900000 */
[----:B------:R-:W2:Y:S02]  /*54c0*/  @!P0 SYNCS.PHASECHK.TRANS64 P0, [R8+URZ+0x31828], R5 ;  /* 0x03182805080085a7 */ /* 0x000ea400080010ff */
[----:B--2---:R-:W-:Y:S05]  /*54d0*/  @!P0 BRA `(.L_x_26) ;  /* 0xfffffffc00e88947 */ /* 0x004fea000383ffff */
[----:B------:R-:W-:Y:S05]  /*54e0*/  BRA `(.L_x_79) ;  /* 0xffffffc800907947 */ /* 0x000fea000383ffff */
.L_x_27:
[----:B------:R-:W-:Y:S01]  /*54f0*/  HFMA2 R4, -RZ, RZ, -0.0 , 0 ;  /* 0x80000000ff047431 */ /* 0x000fe200000001ff */
[----:B-1----:R-:W-:Y:S04]  /*5500*/  MOV R5, 0x80000000 ;  /* 0x8000000000057802 */ /* 0x002fe80000000f00 */
[----:B------:R1:W2:Y:S03]  /*5510*/  SYNCS.PHASECHK.TRANS64.TRYWAIT P0, [R8+URZ+0x31830], R5 ;  /* 0x03183005080075a7 */ /* 0x0002a600080011ff */
[----:B--2---:R-:W-:Y:S05]  /*5520*/  @!P0 NANOSLEEP.SYNCS 0x989680 ;  /* 0x009896800000895d */ /* 0x004fea0003900000 */
[----:B------:R-:W2:Y:S02]  /*5530*/  @!P0 SYNCS.PHASECHK.TRANS64 P0, [R8+URZ+0x31830], R5 ;  /* 0x03183005080085a7 */ /* 0x000ea400080010ff */
[----:B--2---:R-:W-:Y:S05]  /*5540*/  @!P0 BRA `(.L_x_27) ;  /* 0xfffffffc00e88947 */ /* 0x004fea000383ffff */
[----:B------:R-:W-:Y:S05]  /*5550*/  BRA `(.L_x_80) ;  /* 0xffffffc800d07947 */ /* 0x000fea000383ffff */
.L_x_28:
[----:B------:R-:W-:Y:S01]  /*5560*/  HFMA2 R42, -RZ, RZ, -0.0 , 0 ;  /* 0x80000000ff2a7431 */ /* 0x000fe200000001ff */
[----:B-1----:R-:W-:Y:S04]  /*5570*/  MOV R43, 0x80000000 ;  /* 0x80000000002b7802 */ /* 0x002fe80000000f00 */
[----:B------:R1:W2:Y:S03]  /*5580*/  SYNCS.PHASECHK.TRANS64.TRYWAIT P0, [R8+URZ+0x31838], R43 ;  /* 0x0318382b080075a7 */ /* 0x0002a600080011ff */
[----:B--2---:R-:W-:Y:S05]  /*5590*/  @!P0 NANOSLEEP.SYNCS 0x989680 ;  /* 0x009896800000895d */ /* 0x004fea0003900000 */
[----:B------:R-:W2:Y:S02]  /*55a0*/  @!P0 SYNCS.PHASECHK.TRANS64 P0, [R8+URZ+0x31838], R43 ;  /* 0x0318382b080085a7 */ /* 0x000ea400080010ff */
[----:B--2---:R-:W-:Y:S05]  /*55b0*/  @!P0 BRA `(.L_x_28) ;  /* 0xfffffffc00e88947 */ /* 0x004fea000383ffff */
[----:B------:R-:W-:Y:S05]  /*55c0*/  BRA `(.L_x_81) ;  /* 0xffffffcc000c7947 */ /* 0x000fea000383ffff */
.L_x_29:
[----:B--2---:R2:W3:Y:S02]  /*55d0*/  SYNCS.PHASECHK.TRANS64.TRYWAIT P0, [R8+URZ+0x31820], RZ ;  /* 0x031820ff080075a7 */ /* 0x0044e400080011ff */
[----:B---3--:R-:W-:Y:S05]  /*55e0*/  @!P0 NANOSLEEP.SYNCS 0x989680 ;  /* 0x009896800000895d */ /* 0x008fea0003900000 */
[----:B------:R-:W3:Y:S02]  /*55f0*/  @!P0 SYNCS.PHASECHK.TRANS64 P0, [R8+URZ+0x31820], RZ ;  /* 0x031820ff080085a7 */ /* 0x000ee400080010ff */
[----:B---3--:R-:W-:Y:S05]  /*5600*/  @!P0 BRA `(.L_x_29) ;  /* 0xfffffffc00f08947 */ /* 0x008fea000383ffff */
[----:B------:R-:W-:Y:S05]  /*5610*/  BRA `(.L_x_82) ;  /* 0xffffffcc00447947 */ /* 0x000fea000383ffff */
.L_x_30:
[----:B---3--:R3:W4:Y:S02]  /*5620*/  SYNCS.PHASECHK.TRANS64.TRYWAIT P0, [R8+URZ+0x31828], RZ ;  /* 0x031828ff080075a7 */ /* 0x00872400080011ff */
[----:B----4-:R-:W-:Y:S05]  /*5630*/  @!P0 NANOSLEEP.SYNCS 0x989680 ;  /* 0x009896800000895d */ /* 0x010fea0003900000 */
[----:B------:R-:W4:Y:S02]  /*5640*/  @!P0 SYNCS.PHASECHK.TRANS64 P0, [R8+URZ+0x31828], RZ ;  /* 0x031828ff080085a7 */ /* 0x000f2400080010ff */
[----:B----4-:R-:W-:Y:S05]  /*5650*/  @!P0 BRA `(.L_x_30) ;  /* 0xfffffffc00f08947 */ /* 0x010fea000383ffff */
[----:B------:R-:W-:Y:S05]  /*5660*/  BRA `(.L_x_83) ;  /* 0xffffffcc00b87947 */ /* 0x000fea000383ffff */
.L_x_31:
[----:B----4-:R4:W1:Y:S02]  /*5670*/  SYNCS.PHASECHK.TRANS64.TRYWAIT P0, [R8+URZ+0x31830], RZ ;  /* 0x031830ff080075a7 */ /* 0x01086400080011ff */
[----:B-1----:R-:W-:Y:S05]  /*5680*/  @!P0 NANOSLEEP.SYNCS 0x989680 ;  /* 0x009896800000895d */ /* 0x002fea0003900000 */
[----:B------:R-:W1:Y:S02]  /*5690*/  @!P0 SYNCS.PHASECHK.TRANS64 P0, [R8+URZ+0x31830], RZ ;  /* 0x031830ff080085a7 */ /* 0x000e6400080010ff */
[----:B-1----:R-:W-:Y:S05]  /*56a0*/  @!P0 BRA `(.L_x_31) ;  /* 0xfffffffc00f08947 */ /* 0x002fea000383ffff */
[----:B------:R-:W-:Y:S05]  /*56b0*/  BRA `(.L_x_84) ;  /* 0xffffffcc00f07947 */ /* 0x000fea000383ffff */
.L_x_32:
[----:B-1----:R1:W2:Y:S02]  /*56c0*/  SYNCS.PHASECHK.TRANS64.TRYWAIT P0, [R8+URZ+0x31838], RZ ;  /* 0x031838ff080075a7 */ /* 0x0022a400080011ff */
[----:B--2---:R-:W-:Y:S05]  /*56d0*/  @!P0 NANOSLEEP.SYNCS 0x989680 ;  /* 0x009896800000895d */ /* 0x004fea0003900000 */
[----:B------:R-:W2:Y:S02]  /*56e0*/  @!P0 SYNCS.PHASECHK.TRANS64 P0, [R8+URZ+0x31838], RZ ;  /* 0x031838ff080085a7 */ /* 0x000ea400080010ff */
[----:B--2---:R-:W-:Y:S05]  /*56f0*/  @!P0 BRA `(.L_x_32) ;  /* 0xfffffffc00f08947 */ /* 0x004fea000383ffff */
[----:B------:R-:W-:Y:S05]  /*5700*/  BRA `(.L_x_85) ;  /* 0xffffffd000287947 */ /* 0x000fea000383ffff */
.L_x_33:
[----:B------:R-:W-:Y:S01]  /*5710*/  HFMA2 R42, -RZ, RZ, -0.0 , 0 ;  /* 0x80000000ff2a7431 */ /* 0x000fe200000001ff */
[----:B-1----:R-:W-:Y:S04]  /*5720*/  MOV R43, 0x80000000 ;  /* 0x80000000002b7802 */ /* 0x002fe80000000f00 */
[----:B------:R1:W2:Y:S03]  /*5730*/  SYNCS.PHASECHK.TRANS64.TRYWAIT P0, [R8+URZ+0x31820], R43 ;  /* 0x0318202b080075a7 */ /* 0x0002a600080011ff */
[----:B--2---:R-:W-:Y:S05]  /*5740*/  @!P0 NANOSLEEP.SYNCS 0x989680 ;  /* 0x009896800000895d */ /* 0x004fea0003900000 */
[----:B------:R-:W2:Y:S02]  /*5750*/  @!P0 SYNCS.PHASECHK.TRANS64 P0, [R8+URZ+0x31820], R43 ;  /* 0x0318202b080085a7 */ /* 0x000ea400080010ff */
[----:B--2---:R-:W-:Y:S05]  /*5760*/  @!P0 BRA `(.L_x_33) ;  /* 0xfffffffc00e88947 */ /* 0x004fea000383ffff */
[----:B------:R-:W-:Y:S05]  /*5770*/  BRA `(.L_x_86) ;  /* 0xffffffd000587947 */ /* 0x000fea000383ffff */
.L_x_34:
[----:B------:R-:W-:Y:S01]  /*5780*/  HFMA2 R42, -RZ, RZ, -0.0 , 0 ;  /* 0x80000000ff2a7431 */ /* 0x000fe200000001ff */
[----:B-1----:R-:W-:Y:S04]  /*5790*/  MOV R43, 0x80000000 ;  /* 0x80000000002b7802 */ /* 0x002fe80000000f00 */
[----:B------:R1:W2:Y:S03]  /*57a0*/  SYNCS.PHASECHK.TRANS64.TRYWAIT P0, [R8+URZ+0x31828], R43 ;  /* 0x0318282b080075a7 */ /* 0x0002a600080011ff */
[----:B--2---:R-:W-:Y:S05]  /*57b0*/  @!P0 NANOSLEEP.SYNCS 0x989680 ;  /* 0x009896800000895d */ /* 0x004fea0003900000 */
[----:B------:R-:W2:Y:S02]  /*57c0*/  @!P0 SYNCS.PHASECHK.TRANS64 P0, [R8+URZ+0x31828], R43 ;  /* 0x0318282b080085a7 */ /* 0x000ea400080010ff */
[----:B--2---:R-:W-:Y:S05]  /*57d0*/  @!P0 BRA `(.L_x_34) ;  /* 0xfffffffc00e88947 */ /* 0x004fea000383ffff */
[----:B------:R-:W-:Y:S05]  /*57e0*/  BRA `(.L_x_87) ;  /* 0xffffffd000c47947 */ /* 0x000fea000383ffff */
.L_x_35:
[----:B------:R-:W-:Y:S01]  /*57f0*/  HFMA2 R42, -RZ, RZ, -0.0 , 0 ;  /* 0x80000000ff2a7431 */ /* 0x000fe200000001ff */
[----:B-1----:R-:W-:Y:S04]  /*5800*/  MOV R43, 0x80000000 ;  /* 0x80000000002b7802 */ /* 0x002fe80000000f00 */
[----:B------:R1:W2:Y:S03]  /*5810*/  SYNCS.PHASECHK.TRANS64.TRYWAIT P0, [R8+URZ+0x31830], R43 ;  /* 0x0318302b080075a7 */ /* 0x0002a600080011ff */
[----:B--2---:R-:W-:Y:S05]  /*5820*/  @!P0 NANOSLEEP.SYNCS 0x989680 ;  /* 0x009896800000895d */ /* 0x004fea0003900000 */
[----:B------:R-:W2:Y:S02]  /*5830*/  @!P0 SYNCS.PHASECHK.TRANS64 P0, [R8+URZ+0x31830], R43 ;  /* 0x0318302b080085a7 */ /* 0x000ea400080010ff */
[----:B--2---:R-:W-:Y:S05]  /*5840*/  @!P0 BRA `(.L_x_35) ;  /* 0xfffffffc00e88947 */ /* 0x004fea000383ffff */
[----:B------:R-:W-:Y:S05]  /*5850*/  BRA `(.L_x_88) ;  /* 0xffffffd000f47947 */ /* 0x000fea000383ffff */
.L_x_36:
[----:B------:R-:W-:Y:S01]  /*5860*/  HFMA2 R42, -RZ, RZ, -0.0 , 0 ;  /* 0x80000000ff2a7431 */ /* 0x000fe200000001ff */
[----:B-1----:R-:W-:Y:S04]  /*5870*/  MOV R43, 0x80000000 ;  /* 0x80000000002b7802 */ /* 0x002fe80000000f00 */
[----:B------:R1:W2:Y:S03]  /*5880*/  SYNCS.PHASECHK.TRANS64.TRYWAIT P0, [R8+URZ+0x31838], R43 ;  /* 0x0318382b080075a7 */ /* 0x0002a600080011ff */
[----:B--2---:R-:W-:Y:S05]  /*5890*/  @!P0 NANOSLEEP.SYNCS 0x989680 ;  /* 0x009896800000895d */ /* 0x004fea0003900000 */
[----:B------:R-:W2:Y:S02]  /*58a0*/  @!P0 SYNCS.PHASECHK.TRANS64 P0, [R8+URZ+0x31838], R43 ;  /* 0x0318382b080085a7 */ /* 0x000ea400080010ff */
[----:B--2---:R-:W-:Y:S05]  /*58b0*/  @!P0 BRA `(.L_x_36) ;  /* 0xfffffffc00e88947 */ /* 0x004fea000383ffff */
[----:B------:R-:W-:Y:S05]  /*58c0*/  BRA `(.L_x_89) ;  /* 0xffffffd400247947 */ /* 0x000fea000383ffff */
.L_x_37:
[----:B-1----:R1:W2:Y:S02]  /*58d0*/  SYNCS.PHASECHK.TRANS64.TRYWAIT P0, [R8+URZ+0x31820], RZ ;  /* 0x031820ff080075a7 */ /* 0x0022a400080011ff */
[----:B--2---:R-:W-:Y:S05]  /*58e0*/  @!P0 NANOSLEEP.SYNCS 0x989680 ;  /* 0x009896800000895d */ /* 0x004fea0003900000 */
[----:B------:R-:W2:Y:S02]  /*58f0*/  @!P0 SYNCS.PHASECHK.TRANS64 P0, [R8+URZ+0x31820], RZ ;  /* 0x031820ff080085a7 */ /* 0x000ea400080010ff */
[----:B--2---:R-:W-:Y:S05]  /*5900*/  @!P0 BRA `(.L_x_37) ;  /* 0xfffffffc00f08947 */ /* 0x004fea000383ffff */
[----:B------:R-:W-:Y:S05]  /*5910*/  BRA `(.L_x_90) ;  /* 0xffffffd4005c7947 */ /* 0x000fea000383ffff */
.L_x_38:
[----:B-1----:R1:W2:Y:S02]  /*5920*/  SYNCS.PHASECHK.TRANS64.TRYWAIT P0, [R8+URZ+0x31828], RZ ;  /* 0x031828ff080075a7 */ /* 0x0022a400080011ff */
[----:B--2---:R-:W-:Y:S05]  /*5930*/  @!P0 NANOSLEEP.SYNCS 0x989680 ;  /* 0x009896800000895d */ /* 0x004fea0003900000 */
[----:B------:R-:W2:Y:S02]  /*5940*/  @!P0 SYNCS.PHASECHK.TRANS64 P0, [R8+URZ+0x31828], RZ ;  /* 0x031828ff080085a7 */ /* 0x000ea400080010ff */
[----:B--2---:R-:W-:Y:S05]  /*5950*/  @!P0 BRA `(.L_x_38) ;  /* 0xfffffffc00f08947 */ /* 0x004fea000383ffff */
[----:B------:R-:W-:Y:S05]  /*5960*/  BRA `(.L_x_91) ;  /* 0xffffffd400d07947 */ /* 0x000fea000383ffff */
.L_x_39:
[----:B-1----:R1:W2:Y:S02]  /*5970*/  SYNCS.PHASECHK.TRANS64.TRYWAIT P0, [R8+URZ+0x31830], RZ ;  /* 0x031830ff080075a7 */ /* 0x0022a400080011ff */
[----:B--2---:R-:W-:Y:S05]  /*5980*/  @!P0 NANOSLEEP.SYNCS 0x989680 ;  /* 0x009896800000895d */ /* 0x004fea0003900000 */
[----:B------:R-:W2:Y:S02]  /*5990*/  @!P0 SYNCS.PHASECHK.TRANS64 P0, [R8+URZ+0x31830], RZ ;  /* 0x031830ff080085a7 */ /* 0x000ea400080010ff */
[----:B--2---:R-:W-:Y:S05]  /*59a0*/  @!P0 BRA `(.L_x_39) ;  /* 0xfffffffc00f08947 */ /* 0x004fea000383ffff */
[----:B------:R-:W-:Y:S05]  /*59b0*/  BRA `(.L_x_92) ;  /* 0xffffffd800087947 */ /* 0x000fea000383ffff */
.L_x_40:
[----:B-1----:R1:W2:Y:S02]  /*59c0*/  SYNCS.PHASECHK.TRANS64.TRYWAIT P0, [R8+URZ+0x31838], RZ ;  /* 0x031838ff080075a7 */ /* 0x0022a400080011ff */
[----:B--2---:R-:W-:Y:S05]  /*59d0*/  @!P0 NANOSLEEP.SYNCS 0x989680 ;  /* 0x009896800000895d */ /* 0x004fea0003900000 */
[----:B------:R-:W2:Y:S02]  /*59e0*/  @!P0 SYNCS.PHASECHK.TRANS64 P0, [R8+URZ+0x31838], RZ ;  /* 0x031838ff080085a7 */ /* 0x000ea400080010ff */
[----:B--2---:R-:W-:Y:S05]  /*59f0*/  @!P0 BRA `(.L_x_40) ;  /* 0xfffffffc00f08947 */ /* 0x004fea000383ffff */
[----:B------:R-:W-:Y:S05]  /*5a00*/  BRA `(.L_x_93) ;  /* 0xffffffd800407947 */ /* 0x000fea000383ffff */
.L_x_44:
[----:B------:R-:W-:-:S07]  /*5a10*/  MOV R4, R5 ;  /* 0x0000000500047202 */ /* 0x000fce0000000f00 */
.L_x_94:
[----:B-1----:R1:W2:Y:S02]  /*5a20*/  SYNCS.PHASECHK.TRANS64.TRYWAIT P2, [R20+URZ+0x31860], R5 ;  /* 0x03186005140075a7 */ /* 0x0022a400080411ff */
[----:B--2---:R-:W-:Y:S05]  /*5a30*/  @!P2 NANOSLEEP.SYNCS 0x989680 ;  /* 0x009896800000a95d */ /* 0x004fea0003900000 */
[----:B------:R-:W2:Y:S02]  /*5a40*/  @!P2 SYNCS.PHASECHK.TRANS64 P2, [R20+URZ+0x31860], R5 ;  /* 0x031860051400a5a7 */ /* 0x000ea400080410ff */
[----:B--2---:R-:W-:Y:S05]  /*5a50*/  @!P2 BRA `(.L_x_94) ;  /* 0xfffffffc00f0a947 */ /* 0x004fea000383ffff */
[----:B------:R-:W-:Y:S05]  /*5a60*/  BRA `(.L_x_95) ;  /* 0xffffffdc00487947 */ /* 0x000fea000383ffff */
        .weak           $__internal_0_$__cuda_sm10x_tcgen05_guardrail_trap_col_being_dealloced_not_returned_by_alloc
        .type           $__internal_0_$__cuda_sm10x_tcgen05_guardrail_trap_col_being_dealloced_not_returned_by_alloc,@function
        .size           $__internal_0_$__cuda_sm10x_tcgen05_guardrail_trap_col_being_dealloced_not_returned_by_alloc,($__internal_1_$__cuda_sm10x_tcgen05_guardrail_trap_phase_invalid_during_alloc - $__internal_0_$__cuda_sm10x_tcgen05_guardrail_trap_col_being_dealloced_not_returned_by_alloc)
$__internal_0_$__cuda_sm10x_tcgen05_guardrail_trap_col_being_dealloced_not_returned_by_alloc:
[----:B------:R-:W-:Y:S05]  /*5a70*/  BPT.TRAP 0x1 ;  /* 0x000000040000795c */ /* 0x000fea0000300000 */
[----:B------:R-:W-:-:S04]  /*5a80*/  HFMA2 R3, -RZ, RZ, 0, 0 ;  /* 0x00000000ff037431 */ /* 0x000fc800000001ff */
[----:B------:R-:W-:Y:S05]  /*5a90*/  RET.REL.NODEC R2 `(_ZN9deep_gemm24sm100_fp8_gemm_1d1d_implILN4cute4UMMA5MajorE0ELS3_0ELj0ELj7168ELj2048ELj128ELj224ELj128ELj64ELj128ELj128ELj64ELj4ELj128ELj128ELj1ELb0ELj133ELNS_8GemmTypeE1ELb0EN7cutlass10bfloat16_tENS_16EpilogueIdentityEEEvPijjj14CUtensorMap_stS9_S9_S9_S9_) ;  /* 0xffffffa402587950 */ /* 0x000fea0003c3ffff */
        .weak           $__internal_1_$__cuda_sm10x_tcgen05_guardrail_trap_phase_invalid_during_alloc
        .type           $__internal_1_$__cuda_sm10x_tcgen05_guardrail_trap_phase_invalid_during_alloc,@function
        .size           $__internal_1_$__cuda_sm10x_tcgen05_guardrail_trap_phase_invalid_during_alloc,($__internal_2_$__cuda_sm10x_tcgen05_guardrail_trap_unallocated_columns_being_dealloced - $__internal_1_$__cuda_sm10x_tcgen05_guardrail_trap_phase_invalid_during_alloc)
$__internal_1_$__cuda_sm10x_tcgen05_guardrail_trap_phase_invalid_during_alloc:
[----:B------:R-:W-:Y:S05]  /*5aa0*/  BPT.TRAP 0x1 ;  /* 0x000000040000795c */ /* 0x000fea0000300000 */
[----:B------:R-:W-:-:S04]  /*5ab0*/  MOV R3, 0x0 ;  /* 0x0000000000037802 */ /* 0x000fc80000000f00 */
[----:B------:R-:W-:Y:S05]  /*5ac0*/  RET.REL.NODEC R2 `(_ZN9deep_gemm24sm100_fp8_gemm_1d1d_implILN4cute4UMMA5MajorE0ELS3_0ELj0ELj7168ELj2048ELj128ELj224ELj128ELj64ELj128ELj128ELj64ELj4ELj128ELj128ELj1ELb0ELj133ELNS_8GemmTypeE1ELb0EN7cutlass10bfloat16_tENS_16EpilogueIdentityEEEvPijjj14CUtensorMap_stS9_S9_S9_S9_) ;  /* 0xffffffa4024c7950 */ /* 0x000fea0003c3ffff */
        .weak           $__internal_2_$__cuda_sm10x_tcgen05_guardrail_trap_unallocated_columns_being_dealloced
        .type           $__internal_2_$__cuda_sm10x_tcgen05_guardrail_trap_unallocated_columns_being_dealloced,@function
        .size           $__internal_2_$__cuda_sm10x_tcgen05_guardrail_trap_unallocated_columns_being_dealloced,($__internal_3_$__cuda_sm20_div_u16 - $__internal_2_$__cuda_sm10x_tcgen05_guardrail_trap_unallocated_columns_being_dealloced)
$__internal_2_$__cuda_sm10x_tcgen05_guardrail_trap_unallocated_columns_being_dealloced:
[----:B------:R-:W-:Y:S05]  /*5ad0*/  BPT.TRAP 0x1 ;  /* 0x000000040000795c */ /* 0x000fea0000300000 */
[----:B------:R-:W-:-:S04]  /*5ae0*/  HFMA2 R3, -RZ, RZ, 0, 0 ;  /* 0x00000000ff037431 */ /* 0x000fc800000001ff */
[----:B------:R-:W-:Y:S05]  /*5af0*/  RET.REL.NODEC R2 `(_ZN9deep_gemm24sm100_fp8_gemm_1d1d_implILN4cute4UMMA5MajorE0ELS3_0ELj0ELj7168ELj2048ELj128ELj224ELj128ELj64ELj128ELj128ELj64ELj4ELj128ELj128ELj1ELb0ELj133ELNS_8GemmTypeE1ELb0EN7cutlass10bfloat16_tENS_16EpilogueIdentityEEEvPijjj14CUtensorMap_stS9_S9_S9_S9_) ;  /* 0xffffffa402407950 */ /* 0x000fea0003c3ffff */
        .weak           $__internal_3_$__cuda_sm20_div_u16
        .type           $__internal_3_$__cuda_sm20_div_u16,@function
        .size           $__internal_3_$__cuda_sm20_div_u16,(.L_x_100 - $__internal_3_$__cuda_sm20_div_u16)
$__internal_3_$__cuda_sm20_div_u16:
[----:B------:R-:W1:Y:S01]  /*5b00*/  I2F.U16 R5, R39 ;  /* 0x0000002700057306 */ /* 0x000e620000101000 */
[----:B------:R-:W-:-:S07]  /*5b10*/  IMAD.MOV.U32 R0, RZ, RZ, 0x4b800000 ;  /* 0x4b800000ff007424 */ /* 0x000fce00078e00ff */
[----:B------:R-:W-:Y:S01]  /*5b20*/  I2F.U16.RZ R9, R34 ;  /* 0x0000002200097306 */ /* 0x000fe2000010d000 */
[C---:B-1----:R-:W-:Y:S02]  /*5b30*/  FSETP.GEU.AND P1, PT, |R5|.reuse, 1.175494350822287508e-38, PT ;  /* 0x008000000500780b */ /* 0x042fe40003f2e200 */
[----:B------:R-:W-:Y:S02]  /*5b40*/  FSETP.GT.AND P2, PT, |R5|, 8.50705917302346158658e+37, PT ;  /* 0x7e8000000500780b */ /* 0x000fe40003f44200 */
[----:B------:R-:W-:Y:S02]  /*5b50*/  FSEL R0, R0, 1, !P1 ;  /* 0x3f80000000007808 */ /* 0x000fe40004800000 */
[----:B------:R-:W-:Y:S02]  /*5b60*/  ISETP.NE.U32.AND P1, PT, R39, RZ, PT ;  /* 0x000000ff2700720c */ /* 0x000fe40003f25070 */
[----:B------:R-:W-:-:S05]  /*5b70*/  FSEL R0, R0, 0.25, !P2 ;  /* 0x3e80000000007808 */ /* 0x000fca0005000000 */
[----:B------:R-:W-:-:S06]  /*5b80*/  FMUL R5, R5, R0 ;  /* 0x0000000005057220 */ /* 0x000fcc0000400000 */
[----:B------:R-:W1:Y:S02]  /*5b90*/  MUFU.RCP R5, R5 ;  /* 0x0000000500057308 */ /* 0x000e640000001000 */
[----:B-1----:R-:W-:Y:S01]  /*5ba0*/  FMUL R0, R0, R5 ;  /* 0x0000000500007220 */ /* 0x002fe20000400000 */
[----:B------:R-:W-:-:S03]  /*5bb0*/  IMAD.MOV.U32 R5, RZ, RZ, 0x0 ;  /* 0x00000000ff057424 */ /* 0x000fc600078e00ff */
[----:B------:R-:W-:-:S04]  /*5bc0*/  VIADD R0, R0, 0x2 ;  /* 0x0000000200007836 */ /* 0x000fc80000000000 */
[----:B------:R-:W-:-:S04]  /*5bd0*/  FMUL.RZ R9, R9, R0 ;  /* 0x0000000009097220 */ /* 0x000fc8000040c000 */
[----:B------:R-:W1:Y:S02]  /*5be0*/  F2I.U32.TRUNC.NTZ R0, R9 ;  /* 0x0000000900007305 */ /* 0x000e64000020f000 */
[----:B-1----:R-:W-:Y:S02]  /*5bf0*/  LOP3.LUT R0, R0, 0xffff, RZ, 0xc0, !PT ;  /* 0x0000ffff00007812 */ /* 0x002fe400078ec0ff */
[----:B------:R-:W-:Y:S01]  /*5c00*/  @!P1 MOV R0, 0xffffffff ;  /* 0xffffffff00009802 */ /* 0x000fe20000000f00 */
[----:B------:R-:W-:Y:S06]  /*5c10*/  RET.REL.NODEC R4 `(_ZN9deep_gemm24sm100_fp8_gemm_1d1d_implILN4cute4UMMA5MajorE0ELS3_0ELj0ELj7168ELj2048ELj128ELj224ELj128ELj64ELj128ELj128ELj64ELj4ELj128ELj128ELj1ELb0ELj133ELNS_8GemmTypeE1ELb0EN7cutlass10bfloat16_tENS_16EpilogueIdentityEEEvPijjj14CUtensorMap_stS9_S9_S9_S9_) ;  /* 0xffffffa004f87950 */ /* 0x000fec0003c3ffff */
.L_x_96:
[----:B------:R-:W-:-:S00]  /*5c20*/  BRA `(.L_x_96) ;  /* 0xfffffffc00fc7947 */ /* 0x000fc0000383ffff */
[----:B------:R-:W-:-:S00]  /*5c30*/  NOP ;  /* 0x0000000000007918 */ /* 0x000fc00000000000 */
        /* <DEDUP_REMOVED lines=12> */
.L_x_100:


//--------------------- .nv.shared._ZN9deep_gemm24sm100_fp8_gemm_1d1d_implILN4cute4UMMA5MajorE0ELS3_0ELj0ELj7168ELj2048ELj128ELj224ELj128ELj64ELj128ELj128ELj64ELj4ELj128ELj128ELj1ELb0ELj133ELNS_8GemmTypeE1ELb0EN7cutlass10bfloat16_tENS_16EpilogueIdentityEEEvPijjj14CUtensorMap_stS9_S9_S9_S9_ --------------------------
	.section	.nv.shared._ZN9deep_gemm24sm100_fp8_gemm_1d1d_implILN4cute4UMMA5MajorE0ELS3_0ELj0ELj7168ELj2048ELj128ELj224ELj128ELj64ELj128ELj128ELj64ELj4ELj128ELj128ELj1ELb0ELj133ELNS_8GemmTypeE1ELb0EN7cutlass10bfloat16_tENS_16EpilogueIdentityEEEvPijjj14CUtensorMap_stS9_S9_S9_S9_,"aw",@nobits
	.sectionflags	@""
	.align	1024
	.zero		1024


//--------------------- .nv.shared.reserved.0     --------------------------
	.section	.nv.shared.reserved.0,"aw",@nobits
	.align	8
	.weak		__nv_reservedSMEM_offset_0_alias
	.size		__nv_reservedSMEM_offset_0_alias, 0, 64
	.other		__nv_reservedSMEM_offset_0_alias,@"STO_CUDA_RESERVED_SHARED STV_DEFAULT"
__nv_reservedSMEM_offset_0_alias:
	.zero		0
.nv.shared.reserved.0:
	.zero		64
	.weak		__nv_reservedSMEM_allocation_phase
	.type		__nv_reservedSMEM_allocation_phase,@object
	.size		__nv_reservedSMEM_allocation_phase,(.L_0 - __nv_reservedSMEM_allocation_phase)
__nv_reservedSMEM_allocation_phase:
	.zero		1
.L_0:
	.zero		7
	.weak		__nv_reservedSMEM_devtool_atexit_pc
	.type		__nv_reservedSMEM_devtool_atexit_pc,@object
	.size		__nv_reservedSMEM_devtool_atexit_pc,(__nv_reservedSMEM_allocation_mask - __nv_reservedSMEM_devtool_atexit_pc)
__nv_reservedSMEM_devtool_atexit_pc:
	.zero		8
	.weak		__nv_reservedSMEM_allocation_mask
	.type		__nv_reservedSMEM_allocation_mask,@object
	.size		__nv_reservedSMEM_allocation_mask,(.L_2 - __nv_reservedSMEM_allocation_mask)
__nv_reservedSMEM_allocation_mask:
	.zero		4
.L_2:


//--------------------- .nv.global                --------------------------
	.section	.nv.global,"aw",@nobits
.nv.global:
	.type		_ZN47_INTERNAL_6854a587_9_kernel_cu_3a8ce156_28937904cute1_E,@object
	.size		_ZN47_INTERNAL_6854a587_9_kernel_cu_3a8ce156_28937904cute1_E,(_ZN47_INTERNAL_6854a587_9_kernel_cu_3a8ce156_28937904cuda3std3__45__cpo6cbeginE - _ZN47_INTERNAL_6854a587_9_kernel_cu_3a8ce156_28937904cute1_E)
_ZN47_INTERNAL_6854a587_9_kernel_cu_3a8ce156_28937904cute1_E:
	.zero		1
	.type		_ZN47_INTERNAL_6854a587_9_kernel_cu_3a8ce156_28937904cuda3std3__45__cpo6cbeginE,@object
	.size		_ZN47_INTERNAL_6854a587_9_kernel_cu_3a8ce156_28937904cuda3std3__45__cpo6cbeginE,(_ZN47_INTERNAL_6854a587_9_kernel_cu_3a8ce156_28937904cuda3std3__48in_placeE - _ZN47_INTERNAL_6854a587_9_kernel_cu_3a8ce156_28937904cuda3std3__45__cpo6cbeginE)
_ZN47_INTERNAL_6854a587_9_kernel_cu_3a8ce156_28937904cuda3std3__45__cpo6cbeginE:
	.zero		1
	.type		_ZN47_INTERNAL_6854a587_9_kernel_cu_3a8ce156_28937904cuda3std3__48in_placeE,@object
	.size		_ZN47_INTERNAL_6854a587_9_kernel_cu_3a8ce156_28937904cuda3std3__48in_placeE,(_ZN47_INTERNAL_6854a587_9_kernel_cu_3a8ce156_28937904cuda3std6ranges3__45__cpo9iter_moveE - _ZN47_INTERNAL_6854a587_9_kernel_cu_3a8ce156_28937904cuda3std3__48in_placeE)
_ZN47_INTERNAL_6854a587_9_kernel_cu_3a8ce156_28937904cuda3std3__48in_placeE:
	.zero		1
	.type		_ZN47_INTERNAL_6854a587_9_kernel_cu_3a8ce156_28937904cuda3std6ranges3__45__cpo9iter_moveE,@object
	.size		_ZN47_INTERNAL_6854a587_9_kernel_cu_3a8ce156_28937904cuda3std6ranges3__45__cpo9iter_moveE,(_ZN47_INTERNAL_6854a587_9_kernel_cu_3a8ce156_28937904cuda3std3__45__cpo5beginE - _ZN47_INTERNAL_6854a587_9_kernel_cu_3a8ce156_28937904cuda3std6ranges3__45__cpo9iter_moveE)
_ZN47_INTERNAL_6854a587_9_kernel_cu_3a8ce156_28937904cuda3std6ranges3__45__cpo9iter_moveE:
	.zero		1
	.type		_ZN47_INTERNAL_6854a587_9_kernel_cu_3a8ce156_28937904cuda3std3__45__cpo5beginE,@object
	.size		_ZN47_INTERNAL_6854a587_9_kernel_cu_3a8ce156_28937904cuda3std3__45__cpo5beginE,(_ZN47_INTERNAL_6854a587_9_kernel_cu_3a8ce156_28937904cuda3std3__449_GLOBAL__N__6854a587_9_kernel_cu_3a8ce156_28937906ignoreE - _ZN47_INTERNAL_6854a587_9_kernel_cu_3a8ce156_28937904cuda3std3__45__cpo5beginE)
_ZN47_INTERNAL_6854a587_9_kernel_cu_3a8ce156_28937904cuda3std3__45__cpo5beginE:
	.zero		1
	.type		_ZN47_INTERNAL_6854a587_9_kernel_cu_3a8ce156_28937904cuda3std3__449_GLOBAL__N__6854a587_9_kernel_cu_3a8ce156_28937906ignoreE,@object
	.size		_ZN47_INTERNAL_6854a587_9_kernel_cu_3a8ce156_28937904cuda3std3__449_GLOBAL__N__6854a587_9_kernel_cu_3a8ce156_28937906ignoreE,(_ZN47_INTERNAL_6854a587_9_kernel_cu_3a8ce156_28937904cute7productE - _ZN47_INTERNAL_6854a587_9_kernel_cu_3a8ce156_28937904cuda3std3__449_GLOBAL__N__6854a587_9_kernel_cu_3a8ce156_28937906ignoreE)
_ZN47_INTERNAL_6854a587_9_kernel_cu_3a8ce156_28937904cuda3std3__449_GLOBAL__N__6854a587_9_kernel_cu_3a8ce156_28937906ignoreE:
	.zero		1
	.type		_ZN47_INTERNAL_6854a587_9_kernel_cu_3a8ce156_28937904cute7productE,@object
	.size		_ZN47_INTERNAL_6854a587_9_kernel_cu_3a8ce156_28937904cute7productE,(_ZN47_INTERNAL_6854a587_9_kernel_cu_3a8ce156_28937904cuda3std3__45__cpo3endE - _ZN47_INTERNAL_6854a587_9_kernel_cu_3a8ce156_28937904cute7productE)
_ZN47_INTERNAL_6854a587_9_kernel_cu_3a8ce156_28937904cute7productE:
	.zero		1
	.type		_ZN47_INTERNAL_6854a587_9_kernel_cu_3a8ce156_28937904cuda3std3__45__cpo3endE,@object
	.size		_ZN47_INTERNAL_6854a587_9_kernel_cu_3a8ce156_28937904cuda3std3__45__cpo3endE,(_ZN47_INTERNAL_6854a587_9_kernel_cu_3a8ce156_28937904cuda3std3__419piecewise_constructE - _ZN47_INTERNAL_6854a587_9_kernel_cu_3a8ce156_28937904cuda3std3__45__cpo3endE)
_ZN47_INTERNAL_6854a587_9_kernel_cu_3a8ce156_28937904cuda3std3__45__cpo3endE:
	.zero		1
	.type		_ZN47_INTERNAL_6854a587_9_kernel_cu_3a8ce156_28937904cuda3std3__419piecewise_constructE,@object
	.size		_ZN47_INTERNAL_6854a587_9_kernel_cu_3a8ce156_28937904cuda3std3__419piecewise_constructE,(_ZN47_INTERNAL_6854a587_9_kernel_cu_3a8ce156_28937904cuda3std3__45__cpo4cendE - _ZN47_INTERNAL_6854a587_9_kernel_cu_3a8ce156_28937904cuda3std3__419piecewise_constructE)
_ZN47_INTERNAL_6854a587_9_kernel_cu_3a8ce156_28937904cuda3std3__419piecewise_constructE:
	.zero		1
	.type		_ZN47_INTERNAL_6854a587_9_kernel_cu_3a8ce156_28937904cuda3std3__45__cpo4cendE,@object
	.size		_ZN47_INTERNAL_6854a587_9_kernel_cu_3a8ce156_28937904cuda3std3__45__cpo4cendE,(_ZN47_INTERNAL_6854a587_9_kernel_cu_3a8ce156_28937904cuda3std6ranges3__45__cpo4swapE - _ZN47_INTERNAL_6854a587_9_kernel_cu_3a8ce156_28937904cuda3std3__45__cpo4cendE)
_ZN47_INTERNAL_6854a587_9_kernel_cu_3a8ce156_28937904cuda3std3__45__cpo4cendE:
	.zero		1
	.type		_ZN47_INTERNAL_6854a587_9_kernel_cu_3a8ce156_28937904cuda3std6ranges3__45__cpo4swapE,@object
	.size		_ZN47_INTERNAL_6854a587_9_kernel_cu_3a8ce156_28937904cuda3std6ranges3__45__cpo4swapE,(.L_10 - _ZN47_INTERNAL_6854a587_9_kernel_cu_3a8ce156_28937904cuda3std6ranges3__45__cpo4swapE)
_ZN47_INTERNAL_6854a587_9_kernel_cu_3a8ce156_28937904cuda3std6ranges3__45__cpo4swapE:
	.zero		1
.L_10:


//--------------------- .nv.constant0._ZN9deep_gemm24sm100_fp8_gemm_1d1d_implILN4cute4UMMA5MajorE0ELS3_0ELj0ELj7168ELj2048ELj128ELj224ELj128ELj64ELj128ELj128ELj64ELj4ELj128ELj128ELj1ELb0ELj133ELNS_8GemmTypeE1ELb0EN7cutlass10bfloat16_tENS_16EpilogueIdentityEEEvPijjj14CUtensorMap_stS9_S9_S9_S9_ --------------------------
	.section	.nv.constant0._ZN9deep_gemm24sm100_fp8_gemm_1d1d_implILN4cute4UMMA5MajorE0ELS3_0ELj0ELj7168ELj2048ELj128ELj224ELj128ELj64ELj128ELj128ELj64ELj4ELj128ELj128ELj1ELb0ELj133ELNS_8GemmTypeE1ELb0EN7cutlass10bfloat16_tENS_16EpilogueIdentityEEEvPijjj14CUtensorMap_stS9_S9_S9_S9_,"a",@progbits
	.sectionflags	@""
	.align	4
.nv.constant0._ZN9deep_gemm24sm100_fp8_gemm_1d1d_implILN4cute4UMMA5MajorE0ELS3_0ELj0ELj7168ELj2048ELj128ELj224ELj128ELj64ELj128ELj128ELj64ELj4ELj128ELj128ELj1ELb0ELj133ELNS_8GemmTypeE1ELb0EN7cutlass10bfloat16_tENS_16EpilogueIdentityEEEvPijjj14CUtensorMap_stS9_S9_S9_S9_:
	.zero		1600


//--------------------- SYMBOLS --------------------------

	.type		.nv.reservedSmem.offset0,@object
	.size		.nv.reservedSmem.offset0,0x4
	.type		.nv.reservedSmem.cap,@object
	.size		.nv.reservedSmem.cap,0x4
